// auto-generated by cutlass_sweep.sparse_gemm — config: {"arch": "sm_90", "cluster_m": 1, "cluster_n": 2, "dtype": "e4m3", "tile_k": 64, "tile_m": 128, "tile_n": 256}
#include "cutlass/cutlass.h"
#include "cutlass/gemm/collective/collective_builder.hpp"
#include "cutlass/gemm/device/gemm_universal_adapter.h"
#include "cutlass/gemm/kernel/gemm_universal.hpp"
#include "cutlass/epilogue/collective/collective_builder.hpp"

using Elem = cutlass::float_e4m3_t;
using Acc  = float;
using TileShape    = cute::Shape<cute::_128, cute::_256, cute::_64>;
using ClusterShape = cute::Shape<cute::_1, cute::_2, cute::_1>;

using CollectiveEpilogue = typename cutlass::epilogue::collective::CollectiveBuilder<
    cutlass::arch::Sm90, cutlass::arch::OpClassSparseTensorOp,
    TileShape, ClusterShape,
    cutlass::epilogue::collective::EpilogueTileAuto,
    Acc, Acc,
    Acc, cutlass::layout::ColumnMajor, 128 / cutlass::sizeof_bits<Acc>::value,
    Acc, cutlass::layout::ColumnMajor, 128 / cutlass::sizeof_bits<Acc>::value,
    cutlass::epilogue::collective::EpilogueScheduleAuto
  >::CollectiveOp;

using CollectiveMainloop = typename cutlass::gemm::collective::CollectiveBuilder<
    cutlass::arch::Sm90, cutlass::arch::OpClassSparseTensorOp,
    Elem, cutlass::layout::RowMajor, 128 / cutlass::sizeof_bits<Elem>::value,
    Elem, cutlass::layout::ColumnMajor, 128 / cutlass::sizeof_bits<Elem>::value,
    Acc,
    TileShape, ClusterShape,
    cutlass::gemm::collective::StageCountAutoCarveout<static_cast<int>(sizeof(typename CollectiveEpilogue::SharedStorage))>,
    cutlass::gemm::collective::KernelScheduleAuto
  >::CollectiveOp;

using GemmKernel = cutlass::gemm::kernel::GemmUniversal<
    cute::Shape<int,int,int,int>,
    CollectiveMainloop,
    CollectiveEpilogue
>;
using Gemm = cutlass::gemm::device::GemmUniversalAdapter<GemmKernel>;

auto* _anchor = &cutlass::device_kernel<GemmKernel>;


// ===== COMPILED SASS (sm_90a) =====

	.target	sm_90a

	.elftype	@"ET_EXEC"


//--------------------- .note.nv.tkinfo           --------------------------
	.section	.note.nv.tkinfo,"",@"SHT_NOTE"
	.sectionflags	@"SHF_NOTE_NV_TKINFO"
	.tkinfo
        /*0018*/ 	.word	0x00000002
        /*0030*/ 	.string	""
        /*0030*/ 	.string	"ptxas"
        /*0030*/ 	.string	"Cuda compilation tools, release 13.0, V13.0.88"
        /*0030*/ 	.string	"Build cuda_13.0.r13.0/compiler.36424714_0"
        /*0030*/ 	.string	"-arch sm_90a -m 64 "



//--------------------- .note.nv.cuinfo           --------------------------
	.section	.note.nv.cuinfo,"",@"SHT_NOTE"
	.sectionflags	@"SHF_NOTE_NV_CUINFO"
        /*0018*/ 	.short	0x0002
        /*001a*/ 	.short	0x005a
        /*001c*/ 	.short	0x0082
	.zero		2


//--------------------- .nv.info                  --------------------------
	.section	.nv.info,"",@"SHT_CUDA_INFO"
	.align	4


	//----- nvinfo : EIATTR_REGCOUNT
	.align		4
        /*0000*/ 	.byte	0x04, 0x2f
        /*0002*/ 	.short	(.L_12 - .L_11)
	.align		4
.L_11:
        /*0004*/ 	.word	index@(_ZN7cutlass13device_kernelINS_4gemm6kernel13GemmUniversalIN4cute5tupleIJiiiiEEENS1_10collective13CollectiveMmaINS1_43MainloopSm90TmaGmmaWarpSpecializedSparseFP8ILi10ENS5_IJNS4_1CILi1EEENSA_ILi2EEESB_EEENS1_35KernelTmaWarpSpecializedCooperativeEEENS5_IJNSA_ILi128EEENSA_ILi256EEENSA_ILi64EEEEEENS_12float_e4m3_tENS5_IJNS4_6LayoutINS5_IJiNS5_IJSC_iEEEiEEENS5_IJlNS5_IJSB_SC_EEElEEEEENSL_INS5_IJNS5_IJSI_iEEESR_iEEENS5_IJNS5_IJSI_NSA_ILi4096EEEEEENS5_IJSB_lEEElEEEEEEEESK_NS5_IJlSB_lEEENS4_8TiledMMAINS4_8MMA_AtomIJNS4_4SM904GMMA6SPARSE32GMMA_64x256x64_F32E4M3E4M3_SS_TNILNS13_7ScaleInE1ELS16_1ELNS13_9SparseSelE0EEEEEENSL_INS5_IJSC_SB_SB_EEENS5_IJSB_NSA_ILi0EEES1B_EEEEENS5_IJNS4_10UnderscoreES1E_S1E_EEEEENS4_23SM90_TMA_LOAD_MULTICASTENS4_14ComposedLayoutINS4_7SwizzleILi1ELi4ELi3EEENS4_25smem_sparse_ptr_flag_bitsILi2ELi8EEENSL_INS5_IJNS5_IJSB_NSA_ILi8EEEEEENS5_IJSC_NSA_ILi32EEEEEEEEENS5_IJNS5_IJS1B_SI_EEESO_EEEEEEEvNS4_8identityENS4_13SM90_TMA_LOADENS1I_INS1J_ILi2ELi4ELi3EEENS4_18smem_ptr_flag_bitsILi8EEENSL_INS5_IJS1N_SI_EEENS5_IJSI_SB_EEEEEEEvS1W_EENS_8epilogue10collective6detail29Sm90TmaWarpSpecializedAdapterINS27_15DefaultEpilogueIfNS5_IJSB_llEEES2B_NS26_6thread17LinearCombinationIfLi1EffLNS2C_9ScaleType4KindE0ELNS_15FloatRoundStyleE2EfEENS1_15EpilogueDefaultEEEEEvvEEEEvNT_6ParamsE)
        /*0008*/ 	.word	0x000000a8


	//----- nvinfo : EIATTR_FRAME_SIZE
	.align		4
.L_12:
        /*000c*/ 	.byte	0x04, 0x11
        /*000e*/ 	.short	(.L_14 - .L_13)
	.align		4
.L_13:
        /*0010*/ 	.word	index@(_ZN7cutlass13device_kernelINS_4gemm6kernel13GemmUniversalIN4cute5tupleIJiiiiEEENS1_10collective13CollectiveMmaINS1_43MainloopSm90TmaGmmaWarpSpecializedSparseFP8ILi10ENS5_IJNS4_1CILi1EEENSA_ILi2EEESB_EEENS1_35KernelTmaWarpSpecializedCooperativeEEENS5_IJNSA_ILi128EEENSA_ILi256EEENSA_ILi64EEEEEENS_12float_e4m3_tENS5_IJNS4_6LayoutINS5_IJiNS5_IJSC_iEEEiEEENS5_IJlNS5_IJSB_SC_EEElEEEEENSL_INS5_IJNS5_IJSI_iEEESR_iEEENS5_IJNS5_IJSI_NSA_ILi4096EEEEEENS5_IJSB_lEEElEEEEEEEESK_NS5_IJlSB_lEEENS4_8TiledMMAINS4_8MMA_AtomIJNS4_4SM904GMMA6SPARSE32GMMA_64x256x64_F32E4M3E4M3_SS_TNILNS13_7ScaleInE1ELS16_1ELNS13_9SparseSelE0EEEEEENSL_INS5_IJSC_SB_SB_EEENS5_IJSB_NSA_ILi0EEES1B_EEEEENS5_IJNS4_10UnderscoreES1E_S1E_EEEEENS4_23SM90_TMA_LOAD_MULTICASTENS4_14ComposedLayoutINS4_7SwizzleILi1ELi4ELi3EEENS4_25smem_sparse_ptr_flag_bitsILi2ELi8EEENSL_INS5_IJNS5_IJSB_NSA_ILi8EEEEEENS5_IJSC_NSA_ILi32EEEEEEEEENS5_IJNS5_IJS1B_SI_EEESO_EEEEEEEvNS4_8identityENS4_13SM90_TMA_LOADENS1I_INS1J_ILi2ELi4ELi3EEENS4_18smem_ptr_flag_bitsILi8EEENSL_INS5_IJS1N_SI_EEENS5_IJSI_SB_EEEEEEEvS1W_EENS_8epilogue10collective6detail29Sm90TmaWarpSpecializedAdapterINS27_15DefaultEpilogueIfNS5_IJSB_llEEES2B_NS26_6thread17LinearCombinationIfLi1EffLNS2C_9ScaleType4KindE0ELNS_15FloatRoundStyleE2EfEENS1_15EpilogueDefaultEEEEEvvEEEEvNT_6ParamsE)
        /*0014*/ 	.word	0x000000f8


	//----- nvinfo : EIATTR_MIN_STACK_SIZE
	.align		4
.L_14:
        /*0018*/ 	.byte	0x04, 0x12
        /*001a*/ 	.short	(.L_16 - .L_15)
	.align		4
.L_15:
        /*001c*/ 	.word	index@(_ZN7cutlass13device_kernelINS_4gemm6kernel13GemmUniversalIN4cute5tupleIJiiiiEEENS1_10collective13CollectiveMmaINS1_43MainloopSm90TmaGmmaWarpSpecializedSparseFP8ILi10ENS5_IJNS4_1CILi1EEENSA_ILi2EEESB_EEENS1_35KernelTmaWarpSpecializedCooperativeEEENS5_IJNSA_ILi128EEENSA_ILi256EEENSA_ILi64EEEEEENS_12float_e4m3_tENS5_IJNS4_6LayoutINS5_IJiNS5_IJSC_iEEEiEEENS5_IJlNS5_IJSB_SC_EEElEEEEENSL_INS5_IJNS5_IJSI_iEEESR_iEEENS5_IJNS5_IJSI_NSA_ILi4096EEEEEENS5_IJSB_lEEElEEEEEEEESK_NS5_IJlSB_lEEENS4_8TiledMMAINS4_8MMA_AtomIJNS4_4SM904GMMA6SPARSE32GMMA_64x256x64_F32E4M3E4M3_SS_TNILNS13_7ScaleInE1ELS16_1ELNS13_9SparseSelE0EEEEEENSL_INS5_IJSC_SB_SB_EEENS5_IJSB_NSA_ILi0EEES1B_EEEEENS5_IJNS4_10UnderscoreES1E_S1E_EEEEENS4_23SM90_TMA_LOAD_MULTICASTENS4_14ComposedLayoutINS4_7SwizzleILi1ELi4ELi3EEENS4_25smem_sparse_ptr_flag_bitsILi2ELi8EEENSL_INS5_IJNS5_IJSB_NSA_ILi8EEEEEENS5_IJSC_NSA_ILi32EEEEEEEEENS5_IJNS5_IJS1B_SI_EEESO_EEEEEEEvNS4_8identityENS4_13SM90_TMA_LOADENS1I_INS1J_ILi2ELi4ELi3EEENS4_18smem_ptr_flag_bitsILi8EEENSL_INS5_IJS1N_SI_EEENS5_IJSI_SB_EEEEEEEvS1W_EENS_8epilogue10collective6detail29Sm90TmaWarpSpecializedAdapterINS27_15DefaultEpilogueIfNS5_IJSB_llEEES2B_NS26_6thread17LinearCombinationIfLi1EffLNS2C_9ScaleType4KindE0ELNS_15FloatRoundStyleE2EfEENS1_15EpilogueDefaultEEEEEvvEEEEvNT_6ParamsE)
        /*0020*/ 	.word	0x000000f8
.L_16:


//--------------------- .nv.compat                --------------------------
	.section	.nv.compat,"",@"SHT_CUDA_COMPAT_INFO"
	.align	4
        /*0000*/ 	.byte	0x02, 0x09, 0x01, 0x00, 0x02, 0x02, 0x04, 0x00, 0x02, 0x05, 0x05, 0x00, 0x03, 0x07, 0x01, 0x01
        /*0010*/ 	.byte	0x02, 0x03, 0x01, 0x00, 0x02, 0x06, 0x01, 0x00, 0x04, 0x0b, 0x08, 0x00, 0x00, 0x00, 0x00, 0x00
        /*0020*/ 	.byte	0x00, 0x00, 0x00, 0x00


//--------------------- .nv.info._ZN7cutlass13device_kernelINS_4gemm6kernel13GemmUniversalIN4cute5tupleIJiiiiEEENS1_10collective13CollectiveMmaINS1_43MainloopSm90TmaGmmaWarpSpecializedSparseFP8ILi10ENS5_IJNS4_1CILi1EEENSA_ILi2EEESB_EEENS1_35KernelTmaWarpSpecializedCooperativeEEENS5_IJNSA_ILi128EEENSA_ILi256EEENSA_ILi64EEEEEENS_12float_e4m3_tENS5_IJNS4_6LayoutINS5_IJiNS5_IJSC_iEEEiEEENS5_IJlNS5_IJSB_SC_EEElEEEEENSL_INS5_IJNS5_IJSI_iEEESR_iEEENS5_IJNS5_IJSI_NSA_ILi4096EEEEEENS5_IJSB_lEEElEEEEEEEESK_NS5_IJlSB_lEEENS4_8TiledMMAINS4_8MMA_AtomIJNS4_4SM904GMMA6SPARSE32GMMA_64x256x64_F32E4M3E4M3_SS_TNILNS13_7ScaleInE1ELS16_1ELNS13_9SparseSelE0EEEEEENSL_INS5_IJSC_SB_SB_EEENS5_IJSB_NSA_ILi0EEES1B_EEEEENS5_IJNS4_10UnderscoreES1E_S1E_EEEEENS4_23SM90_TMA_LOAD_MULTICASTENS4_14ComposedLayoutINS4_7SwizzleILi1ELi4ELi3EEENS4_25smem_sparse_ptr_flag_bitsILi2ELi8EEENSL_INS5_IJNS5_IJSB_NSA_ILi8EEEEEENS5_IJSC_NSA_ILi32EEEEEEEEENS5_IJNS5_IJS1B_SI_EEESO_EEEEEEEvNS4_8identityENS4_13SM90_TMA_LOADENS1I_INS1J_ILi2ELi4ELi3EEENS4_18smem_ptr_flag_bitsILi8EEENSL_INS5_IJS1N_SI_EEENS5_IJSI_SB_EEEEEEEvS1W_EENS_8epilogue10collective6detail29Sm90TmaWarpSpecializedAdapterINS27_15DefaultEpilogueIfNS5_IJSB_llEEES2B_NS26_6thread17LinearCombinationIfLi1EffLNS2C_9ScaleType4KindE0ELNS_15FloatRoundStyleE2EfEENS1_15EpilogueDefaultEEEEEvvEEEEvNT_6ParamsE --------------------------
	.section	.nv.info._ZN7cutlass13device_kernelINS_4gemm6kernel13GemmUniversalIN4cute5tupleIJiiiiEEENS1_10collective13CollectiveMmaINS1_43MainloopSm90TmaGmmaWarpSpecializedSparseFP8ILi10ENS5_IJNS4_1CILi1EEENSA_ILi2EEESB_EEENS1_35KernelTmaWarpSpecializedCooperativeEEENS5_IJNSA_ILi128EEENSA_ILi256EEENSA_ILi64EEEEEENS_12float_e4m3_tENS5_IJNS4_6LayoutINS5_IJiNS5_IJSC_iEEEiEEENS5_IJlNS5_IJSB_SC_EEElEEEEENSL_INS5_IJNS5_IJSI_iEEESR_iEEENS5_IJNS5_IJSI_NSA_ILi4096EEEEEENS5_IJSB_lEEElEEEEEEEESK_NS5_IJlSB_lEEENS4_8TiledMMAINS4_8MMA_AtomIJNS4_4SM904GMMA6SPARSE32GMMA_64x256x64_F32E4M3E4M3_SS_TNILNS13_7ScaleInE1ELS16_1ELNS13_9SparseSelE0EEEEEENSL_INS5_IJSC_SB_SB_EEENS5_IJSB_NSA_ILi0EEES1B_EEEEENS5_IJNS4_10UnderscoreES1E_S1E_EEEEENS4_23SM90_TMA_LOAD_MULTICASTENS4_14ComposedLayoutINS4_7SwizzleILi1ELi4ELi3EEENS4_25smem_sparse_ptr_flag_bitsILi2ELi8EEENSL_INS5_IJNS5_IJSB_NSA_ILi8EEEEEENS5_IJSC_NSA_ILi32EEEEEEEEENS5_IJNS5_IJS1B_SI_EEESO_EEEEEEEvNS4_8identityENS4_13SM90_TMA_LOADENS1I_INS1J_ILi2ELi4ELi3EEENS4_18smem_ptr_flag_bitsILi8EEENSL_INS5_IJS1N_SI_EEENS5_IJSI_SB_EEEEEEEvS1W_EENS_8epilogue10collective6detail29Sm90TmaWarpSpecializedAdapterINS27_15DefaultEpilogueIfNS5_IJSB_llEEES2B_NS26_6thread17LinearCombinationIfLi1EffLNS2C_9ScaleType4KindE0ELNS_15FloatRoundStyleE2EfEENS1_15EpilogueDefaultEEEEEvvEEEEvNT_6ParamsE,"",@"SHT_CUDA_INFO"
	.sectionflags	@""
	.align	4


	//----- nvinfo : EIATTR_CUDA_API_VERSION
	.align		4
        /*0000*/ 	.byte	0x04, 0x37
        /*0002*/ 	.short	(.L_18 - .L_17)
.L_17:
        /*0004*/ 	.word	0x00000082


	//----- nvinfo : EIATTR_KPARAM_INFO
	.align		4
.L_18:
        /*0008*/ 	.byte	0x04, 0x17
        /*000a*/ 	.short	(.L_20 - .L_19)
.L_19:
        /*000c*/ 	.word	0x00000000
        /*0010*/ 	.short	0x0000
        /*0012*/ 	.short	0x0070
        /*0014*/ 	.byte	0x00, 0xf0, 0x01, 0x14


	//----- nvinfo : EIATTR_SPARSE_MMA_MASK
	.align		4
.L_20:
        /*0018*/ 	.byte	0x03, 0x50
        /*001a*/ 	.short	0x0001


	//----- nvinfo : EIATTR_MAXREG_COUNT
	.align		4
        /*001c*/ 	.byte	0x03, 0x1b
        /*001e*/ 	.short	0x00a8


	//----- nvinfo : EIATTR_NUM_BARRIERS
	.align		4
        /*0020*/ 	.byte	0x02, 0x4c
        /*0022*/ 	.byte	0x01
	.zero		1


	//----- nvinfo : EIATTR_ANNOTATIONS
	.align		4
        /*0024*/ 	.byte	0x04, 0x55
        /*0026*/ 	.short	(.L_22 - .L_21)


	//   ....[0]....
.L_21:
        /*0028*/ 	.word	0x00000001
        /*002c*/ 	.byte	0x90, 0x07, 0x00, 0x00, 0x01, 0x00, 0x00, 0x00, 0xc0, 0x09, 0x00, 0x00, 0x01, 0x00, 0x00, 0x00
        /* <DEDUP_REMOVED lines=189> */
        /*0c0c*/ 	.byte	0x20, 0x1c, 0x01, 0x00


	//----- nvinfo : EIATTR_MERCURY_ISA_VERSION
	.align		4
.L_22:
        /*0c10*/ 	.byte	0x03, 0x5f
        /*0c12*/ 	.short	0x0101


	//----- nvinfo : EIATTR_INT_WARP_WIDE_INSTR_OFFSETS
	.align		4
        /*0c14*/ 	.byte	0x04, 0x31
        /*0c16*/ 	.short	(.L_24 - .L_23)


	//   ....[0]....
.L_23:
        /*0c18*/ 	.word	0x00000650


	//   ....[1]....
        /*0c1c*/ 	.word	0x00000670


	//   ....[2]....
        /*0c20*/ 	.word	0x000007c0


	//   ....[3]....
        /*0c24*/ 	.word	0x00002fb0


	//----- nvinfo : EIATTR_COOP_GROUP_MASK_REGIDS
	.align		4
.L_24:
        /*0c28*/ 	.byte	0x04, 0x29
        /*0c2a*/ 	.short	(.L_26 - .L_25)


	//   ....[0]....
.L_25:
        /*0c2c*/ 	.word	0xffffffff


	//   ....[1]....
        /*0c30*/ 	.word	0xffffffff


	//   ....[2]....
        /*0c34*/ 	.word	0xffffffff


	//   ....[3]....
        /*0c38*/ 	.word	0xffffffff


	//   ....[4]....
        /*0c3c*/ 	.word	0xffffffff


	//   ....[5]....
        /*0c40*/ 	.word	0xffffffff


	//----- nvinfo : EIATTR_COOP_GROUP_INSTR_OFFSETS
	.align		4
.L_26:
        /*0c44*/ 	.byte	0x04, 0x28
        /*0c46*/ 	.short	(.L_28 - .L_27)


	//   ....[0]....
.L_27:
        /*0c48*/ 	.word	0x00000070


	//   ....[1]....
        /*0c4c*/ 	.word	0x00000080


	//   ....[2]....
        /*0c50*/ 	.word	0x000001d0


	//   ....[3]....
        /*0c54*/ 	.word	0x000004e0


	//   ....[4]....
        /*0c58*/ 	.word	0x000008d0


	//   ....[5]....
        /*0c5c*/ 	.word	0x00001900


	//----- nvinfo : EIATTR_REG_RECONFIG
	.align		4
.L_28:
        /*0c60*/ 	.byte	0x01, 0x54
	.zero		2


	//----- nvinfo : EIATTR_MBARRIER_INSTR_OFFSETS
	.align		4
        /*0c64*/ 	.byte	0x04, 0x39
        /*0c66*/ 	.short	(.L_30 - .L_29)


	//   ....[0]....
.L_29:
        /*0c68*/ 	.word	0x00000370
        /*0c6c*/ 	.word	0x000000ff
        /*0c70*/ 	.word	0x00000000
        /*0c74*/ 	.short	0x0100
        /*0c76*/ 	.byte	0x09
	.zero		1


	//   ....[1]....
        /*0c78*/ 	.word	0x00000380
        /*0c7c*/ 	.word	0x000000ff
        /*0c80*/ 	.word	0x00000050
        /*0c84*/ 	.short	0x0100
        /*0c86*/ 	.byte	0x09
	.zero		1


	//   ....[2]....
        /*0c88*/ 	.word	0x00000390
        /*0c8c*/ 	.word	0x000000ff
        /*0c90*/ 	.word	0x00000008
        /*0c94*/ 	.short	0x0100
        /*0c96*/ 	.byte	0x09
	.zero		1


	//   ....[3]....
        /*0c98*/ 	.word	0x000003a0
        /*0c9c*/ 	.word	0x000000ff
        /*0ca0*/ 	.word	0x00000058
        /*0ca4*/ 	.short	0x0100
        /*0ca6*/ 	.byte	0x09
	.zero		1


	//   ....[4]....
        /*0ca8*/ 	.word	0x000003b0
        /*0cac*/ 	.word	0x000000ff
        /*0cb0*/ 	.word	0x00000010
        /*0cb4*/ 	.short	0x0100
        /*0cb6*/ 	.byte	0x09
	.zero		1


	//   ....[5]....
        /*0cb8*/ 	.word	0x000003c0
        /*0cbc*/ 	.word	0x000000ff
        /*0cc0*/ 	.word	0x00000060
        /*0cc4*/ 	.short	0x0100
        /*0cc6*/ 	.byte	0x09
	.zero		1


	//   ....[6]....
        /*0cc8*/ 	.word	0x000003d0
        /*0ccc*/ 	.word	0x000000ff
        /*0cd0*/ 	.word	0x00000018
        /*0cd4*/ 	.short	0x0100
        /*0cd6*/ 	.byte	0x09
	.zero		1


	//   ....[7]....
        /*0cd8*/ 	.word	0x000003e0
        /*0cdc*/ 	.word	0x000000ff
        /*0ce0*/ 	.word	0x00000068
        /*0ce4*/ 	.short	0x0100
        /*0ce6*/ 	.byte	0x09
	.zero		1


	//   ....[8]....
        /*0ce8*/ 	.word	0x000003f0
        /*0cec*/ 	.word	0x000000ff
        /*0cf0*/ 	.word	0x00000020
        /*0cf4*/ 	.short	0x0100
        /*0cf6*/ 	.byte	0x09
	.zero		1


	//   ....[9]....
        /*0cf8*/ 	.word	0x00000400
        /*0cfc*/ 	.word	0x000000ff
        /*0d00*/ 	.word	0x00000070
        /*0d04*/ 	.short	0x0100
        /*0d06*/ 	.byte	0x09
	.zero		1


	//   ....[10]....
        /*0d08*/ 	.word	0x00000410
        /*0d0c*/ 	.word	0x000000ff
        /*0d10*/ 	.word	0x00000028
        /*0d14*/ 	.short	0x0100
        /*0d16*/ 	.byte	0x09
	.zero		1


	//   ....[11]....
        /*0d18*/ 	.word	0x00000420
        /*0d1c*/ 	.word	0x000000ff
        /*0d20*/ 	.word	0x00000078
        /*0d24*/ 	.short	0x0100
        /*0d26*/ 	.byte	0x09
	.zero		1


	//   ....[12]....
        /*0d28*/ 	.word	0x00000430
        /*0d2c*/ 	.word	0x000000ff
        /*0d30*/ 	.word	0x00000030
        /*0d34*/ 	.short	0x0100
        /*0d36*/ 	.byte	0x09
	.zero		1


	//   ....[13]....
        /*0d38*/ 	.word	0x00000440
        /*0d3c*/ 	.word	0x000000ff
        /*0d40*/ 	.word	0x00000080
        /*0d44*/ 	.short	0x0100
        /*0d46*/ 	.byte	0x09
	.zero		1


	//   ....[14]....
        /*0d48*/ 	.word	0x00000450
        /*0d4c*/ 	.word	0x000000ff
        /*0d50*/ 	.word	0x00000038
        /*0d54*/ 	.short	0x0100
        /*0d56*/ 	.byte	0x09
	.zero		1


	//   ....[15]....
        /*0d58*/ 	.word	0x00000460
        /*0d5c*/ 	.word	0x000000ff
        /*0d60*/ 	.word	0x00000088
        /*0d64*/ 	.short	0x0100
        /*0d66*/ 	.byte	0x09
	.zero		1


	//   ....[16]....
        /*0d68*/ 	.word	0x00000470
        /*0d6c*/ 	.word	0x000000ff
        /*0d70*/ 	.word	0x00000040
        /*0d74*/ 	.short	0x0100
        /*0d76*/ 	.byte	0x09
	.zero		1


	//   ....[17]....
        /*0d78*/ 	.word	0x00000480
        /*0d7c*/ 	.word	0x000000ff
        /*0d80*/ 	.word	0x00000090
        /*0d84*/ 	.short	0x0100
        /*0d86*/ 	.byte	0x09
	.zero		1


	//   ....[18]....
        /*0d88*/ 	.word	0x00000490
        /*0d8c*/ 	.word	0x000000ff
        /*0d90*/ 	.word	0x00000048
        /*0d94*/ 	.short	0x0100
        /*0d96*/ 	.byte	0x09
	.zero		1


	//   ....[19]....
        /*0d98*/ 	.word	0x000004a0
        /*0d9c*/ 	.word	0x000000ff
        /*0da0*/ 	.word	0x00000098
        /*0da4*/ 	.short	0x0100
        /*0da6*/ 	.byte	0x09
	.zero		1


	//   ....[20]....
        /*0da8*/ 	.word	0x00000850
        /*0dac*/ 	.word	0x000000ff
        /*0db0*/ 	.word	0x000000b0
        /*0db4*/ 	.short	0x0100
        /*0db6*/ 	.byte	0x06
	.zero		1


	//   ....[21]....
        /*0db8*/ 	.word	0x00000880
        /*0dbc*/ 	.word	0x000000ff
        /*0dc0*/ 	.word	0x000000b8
        /*0dc4*/ 	.short	0x0100
        /*0dc6*/ 	.byte	0x06
	.zero		1


	//   ....[22]....
        /*0dc8*/ 	.word	0x00001ef0
        /*0dcc*/ 	.word	0x000000ff
        /*0dd0*/ 	.word	0x00000000
        /*0dd4*/ 	.short	0x010a
        /*0dd6*/ 	.byte	0x08
	.zero		1


	//   ....[23]....
        /*0dd8*/ 	.word	0x00001f30
        /*0ddc*/ 	.word	0x000000ff
        /*0de0*/ 	.word	0x00000000
        /*0de4*/ 	.short	0x010a
        /*0de6*/ 	.byte	0x08
	.zero		1


	//   ....[24]....
        /*0de8*/ 	.word	0x00003030
        /*0dec*/ 	.word	0x00000098
        /*0df0*/ 	.word	0x00000000
        /*0df4*/ 	.short	0x0101
        /*0df6*/ 	.byte	0x3f
	.zero		1


	//   ....[25]....
        /*0df8*/ 	.word	0x00010a70
        /*0dfc*/ 	.word	0x0000000b
        /*0e00*/ 	.word	0x00000050
        /*0e04*/ 	.short	0x010a
        /*0e06*/ 	.byte	0x3f
	.zero		1


	//   ....[26]....
        /*0e08*/ 	.word	0x00010ef0
        /*0e0c*/ 	.word	0x00000004
        /*0e10*/ 	.word	0x000000b8
        /*0e14*/ 	.short	0x0101
        /*0e16*/ 	.byte	0x3f
	.zero		1


	//   ....[27]....
        /*0e18*/ 	.word	0x00011670
        /*0e1c*/ 	.word	0x00000007
        /*0e20*/ 	.word	0x00000000
        /*0e24*/ 	.short	0x010a
        /*0e26*/ 	.byte	0x3f
	.zero		1


	//   ....[28]....
        /*0e28*/ 	.word	0x000116f0
        /*0e2c*/ 	.word	0x00000009
        /*0e30*/ 	.word	0x00000000
        /*0e34*/ 	.short	0x010a
        /*0e36*/ 	.byte	0x3f
	.zero		1


	//   ....[29]....
        /*0e38*/ 	.word	0x00011780
        /*0e3c*/ 	.word	0x00000006
        /*0e40*/ 	.word	0x00000000
        /*0e44*/ 	.short	0x010a
        /*0e46*/ 	.byte	0x3f
	.zero		1


	//   ....[30]....
        /*0e48*/ 	.word	0x00011810
        /*0e4c*/ 	.word	0x00000009
        /*0e50*/ 	.word	0x00000000
        /*0e54*/ 	.short	0x010a
        /*0e56*/ 	.byte	0x3f
	.zero		1


	//   ....[31]....
        /*0e58*/ 	.word	0x000118a0
        /*0e5c*/ 	.word	0x00000006
        /*0e60*/ 	.word	0x00000000
        /*0e64*/ 	.short	0x010a
        /*0e66*/ 	.byte	0x3f
	.zero		1


	//   ....[32]....
        /*0e68*/ 	.word	0x00011930
        /*0e6c*/ 	.word	0x00000009
        /*0e70*/ 	.word	0x00000000
        /*0e74*/ 	.short	0x010a
        /*0e76*/ 	.byte	0x3f
	.zero		1


	//   ....[33]....
        /*0e78*/ 	.word	0x000119c0
        /*0e7c*/ 	.word	0x00000006
        /*0e80*/ 	.word	0x00000000
        /*0e84*/ 	.short	0x010a
        /*0e86*/ 	.byte	0x3f
	.zero		1


	//   ....[34]....
        /*0e88*/ 	.word	0x00011a50
        /*0e8c*/ 	.word	0x00000009
        /*0e90*/ 	.word	0x00000000
        /*0e94*/ 	.short	0x010a
        /*0e96*/ 	.byte	0x3f
	.zero		1


	//   ....[35]....
        /*0e98*/ 	.word	0x00011ae0
        /*0e9c*/ 	.word	0x00000006
        /*0ea0*/ 	.word	0x00000000
        /*0ea4*/ 	.short	0x010a
        /*0ea6*/ 	.byte	0x3f
	.zero		1


	//   ....[36]....
        /*0ea8*/ 	.word	0x00011b70
        /*0eac*/ 	.word	0x00000003
        /*0eb0*/ 	.word	0x00000000
        /*0eb4*/ 	.short	0x010a
        /*0eb6*/ 	.byte	0x3f
	.zero		1


	//   ....[37]....
        /*0eb8*/ 	.word	0x00011bf0
        /*0ebc*/ 	.word	0x00000000
        /*0ec0*/ 	.word	0x00000000
        /*0ec4*/ 	.short	0x010a
        /*0ec6*/ 	.byte	0x3f
	.zero		1


	//   ....[38]....
        /*0ec8*/ 	.word	0x00011cd0
        /*0ecc*/ 	.word	0x0000000b
        /*0ed0*/ 	.word	0x00000050
        /*0ed4*/ 	.short	0x010a
        /*0ed6*/ 	.byte	0x3f
	.zero		1


	//   ....[39]....
        /*0ed8*/ 	.word	0x00011da0
        /*0edc*/ 	.word	0x00000007
        /*0ee0*/ 	.word	0x00000000
        /*0ee4*/ 	.short	0x010a
        /*0ee6*/ 	.byte	0x3f
	.zero		1


	//   ....[40]....
        /*0ee8*/ 	.word	0x00011df0
        /*0eec*/ 	.word	0x00000009
        /*0ef0*/ 	.word	0x00000000
        /*0ef4*/ 	.short	0x010a
        /*0ef6*/ 	.byte	0x3f
	.zero		1


	//   ....[41]....
        /*0ef8*/ 	.word	0x00011e40
        /*0efc*/ 	.word	0x00000006
        /*0f00*/ 	.word	0x00000000
        /*0f04*/ 	.short	0x010a
        /*0f06*/ 	.byte	0x3f
	.zero		1


	//   ....[42]....
        /*0f08*/ 	.word	0x00011e90
        /*0f0c*/ 	.word	0x00000009
        /*0f10*/ 	.word	0x00000000
        /*0f14*/ 	.short	0x010a
        /*0f16*/ 	.byte	0x3f
	.zero		1


	//   ....[43]....
        /*0f18*/ 	.word	0x00011ee0
        /*0f1c*/ 	.word	0x00000006
        /*0f20*/ 	.word	0x00000000
        /*0f24*/ 	.short	0x010a
        /*0f26*/ 	.byte	0x3f
	.zero		1


	//   ....[44]....
        /*0f28*/ 	.word	0x00011f30
        /*0f2c*/ 	.word	0x00000009
        /*0f30*/ 	.word	0x00000000
        /*0f34*/ 	.short	0x010a
        /*0f36*/ 	.byte	0x3f
	.zero		1


	//   ....[45]....
        /*0f38*/ 	.word	0x00011f80
        /*0f3c*/ 	.word	0x00000006
        /*0f40*/ 	.word	0x00000000
        /*0f44*/ 	.short	0x010a
        /*0f46*/ 	.byte	0x3f
	.zero		1


	//   ....[46]....
        /*0f48*/ 	.word	0x00011fd0
        /*0f4c*/ 	.word	0x00000009
        /*0f50*/ 	.word	0x00000000
        /*0f54*/ 	.short	0x010a
        /*0f56*/ 	.byte	0x3f
	.zero		1


	//   ....[47]....
        /*0f58*/ 	.word	0x00012020
        /*0f5c*/ 	.word	0x00000006
        /*0f60*/ 	.word	0x00000000
        /*0f64*/ 	.short	0x010a
        /*0f66*/ 	.byte	0x3f
	.zero		1


	//----- nvinfo : EIATTR_NUM_MBARRIERS
	.align		4
.L_30:
        /*0f68*/ 	.byte	0x03, 0x38
        /*0f6a*/ 	.short	0x0016


	//----- nvinfo : EIATTR_EXIT_INSTR_OFFSETS
	.align		4
        /*0f6c*/ 	.byte	0x04, 0x1c
        /*0f6e*/ 	.short	(.L_32 - .L_31)


	//   ....[0]....
.L_31:
        /*0f70*/ 	.word	0x00000a60


	//   ....[1]....
        /*0f74*/ 	.word	0x000012f0


	//   ....[2]....
        /*0f78*/ 	.word	0x00010110


	//   ....[3]....
        /*0f7c*/ 	.word	0x000106a0


	//   ....[4]....
        /*0f80*/ 	.word	0x00011bc0


	//----- nvinfo : EIATTR_MAX_THREADS
	.align		4
.L_32:
        /*0f84*/ 	.byte	0x04, 0x05
        /*0f86*/ 	.short	(.L_34 - .L_33)
.L_33:
        /*0f88*/ 	.word	0x00000180
        /*0f8c*/ 	.word	0x00000001
        /*0f90*/ 	.word	0x00000001


	//----- nvinfo : EIATTR_CRS_STACK_SIZE
	.align		4
.L_34:
        /*0f94*/ 	.byte	0x04, 0x1e
        /*0f96*/ 	.short	(.L_36 - .L_35)
.L_35:
        /*0f98*/ 	.word	0x00000000


	//----- nvinfo : EIATTR_CBANK_PARAM_SIZE
	.align		4
.L_36:
        /*0f9c*/ 	.byte	0x03, 0x19
        /*0f9e*/ 	.short	0x0570


	//----- nvinfo : EIATTR_PARAM_CBANK
	.align		4
        /*0fa0*/ 	.byte	0x04, 0x0a
        /*0fa2*/ 	.short	(.L_38 - .L_37)
	.align		4
.L_37:
        /*0fa4*/ 	.word	index@(.nv.constant0._ZN7cutlass13device_kernelINS_4gemm6kernel13GemmUniversalIN4cute5tupleIJiiiiEEENS1_10collective13CollectiveMmaINS1_43MainloopSm90TmaGmmaWarpSpecializedSparseFP8ILi10ENS5_IJNS4_1CILi1EEENSA_ILi2EEESB_EEENS1_35KernelTmaWarpSpecializedCooperativeEEENS5_IJNSA_ILi128EEENSA_ILi256EEENSA_ILi64EEEEEENS_12float_e4m3_tENS5_IJNS4_6LayoutINS5_IJiNS5_IJSC_iEEEiEEENS5_IJlNS5_IJSB_SC_EEElEEEEENSL_INS5_IJNS5_IJSI_iEEESR_iEEENS5_IJNS5_IJSI_NSA_ILi4096EEEEEENS5_IJSB_lEEElEEEEEEEESK_NS5_IJlSB_lEEENS4_8TiledMMAINS4_8MMA_AtomIJNS4_4SM904GMMA6SPARSE32GMMA_64x256x64_F32E4M3E4M3_SS_TNILNS13_7ScaleInE1ELS16_1ELNS13_9SparseSelE0EEEEEENSL_INS5_IJSC_SB_SB_EEENS5_IJSB_NSA_ILi0EEES1B_EEEEENS5_IJNS4_10UnderscoreES1E_S1E_EEEEENS4_23SM90_TMA_LOAD_MULTICASTENS4_14ComposedLayoutINS4_7SwizzleILi1ELi4ELi3EEENS4_25smem_sparse_ptr_flag_bitsILi2ELi8EEENSL_INS5_IJNS5_IJSB_NSA_ILi8EEEEEENS5_IJSC_NSA_ILi32EEEEEEEEENS5_IJNS5_IJS1B_SI_EEESO_EEEEEEEvNS4_8identityENS4_13SM90_TMA_LOADENS1I_INS1J_ILi2ELi4ELi3EEENS4_18smem_ptr_flag_bitsILi8EEENSL_INS5_IJS1N_SI_EEENS5_IJSI_SB_EEEEEEEvS1W_EENS_8epilogue10collective6detail29Sm90TmaWarpSpecializedAdapterINS27_15DefaultEpilogueIfNS5_IJSB_llEEES2B_NS26_6thread17LinearCombinationIfLi1EffLNS2C_9ScaleType4KindE0ELNS_15FloatRoundStyleE2EfEENS1_15EpilogueDefaultEEEEEvvEEEEvNT_6ParamsE)
        /*0fa8*/ 	.short	0x0210
        /*0faa*/ 	.short	0x0570


	//----- nvinfo : EIATTR_SW_WAR
	.align		4
.L_38:
        /*0fac*/ 	.byte	0x04, 0x36
        /*0fae*/ 	.short	(.L_40 - .L_39)
.L_39:
        /*0fb0*/ 	.word	0x00000008
.L_40:


//--------------------- .nv.callgraph             --------------------------
	.section	.nv.callgraph,"",@"SHT_CUDA_CALLGRAPH"
	.align	4
	.sectionentsize	8
	.align		4
        /*0000*/ 	.word	0x00000000
	.align		4
        /*0004*/ 	.word	0xffffffff
	.align		4
        /*0008*/ 	.word	0x00000000
	.align		4
        /*000c*/ 	.word	0xfffffffe
	.align		4
        /*0010*/ 	.word	0x00000000
	.align		4
        /*0014*/ 	.word	0xfffffffd
	.align		4
        /*0018*/ 	.word	0x00000000
	.align		4
        /*001c*/ 	.word	0xfffffffc


//--------------------- .nv.constant4             --------------------------
	.section	.nv.constant4,"a",@progbits
	.align	8
	.align		8
.nv.constant4:
        /*0000*/ 	.dword	_ZN39_INTERNAL_40bcd3fd_4_k_cu_bce70bf3_27774cuda3std3__45__cpo5beginE
	.align		8
        /*0008*/ 	.dword	_ZN39_INTERNAL_40bcd3fd_4_k_cu_bce70bf3_27774cuda3std3__45__cpo3endE
	.align		8
        /*0010*/ 	.dword	_ZN39_INTERNAL_40bcd3fd_4_k_cu_bce70bf3_27774cuda3std3__45__cpo6cbeginE
	.align		8
        /*0018*/ 	.dword	_ZN39_INTERNAL_40bcd3fd_4_k_cu_bce70bf3_27774cuda3std3__45__cpo4cendE
	.align		8
        /*0020*/ 	.dword	_ZN39_INTERNAL_40bcd3fd_4_k_cu_bce70bf3_27774cuda3std3__441_GLOBAL__N__40bcd3fd_4_k_cu_bce70bf3_27776ignoreE
	.align		8
        /*0028*/ 	.dword	_ZN39_INTERNAL_40bcd3fd_4_k_cu_bce70bf3_27774cuda3std3__419piecewise_constructE
	.align		8
        /*0030*/ 	.dword	_ZN39_INTERNAL_40bcd3fd_4_k_cu_bce70bf3_27774cuda3std3__48in_placeE
	.align		8
        /*0038*/ 	.dword	_ZN39_INTERNAL_40bcd3fd_4_k_cu_bce70bf3_27774cuda3std6ranges3__45__cpo4swapE
	.align		8
        /*0040*/ 	.dword	_ZN39_INTERNAL_40bcd3fd_4_k_cu_bce70bf3_27774cuda3std6ranges3__45__cpo9iter_moveE
	.align		8
        /*0048*/ 	.dword	_ZN39_INTERNAL_40bcd3fd_4_k_cu_bce70bf3_27774cute7productE
	.align		8
        /*0050*/ 	.dword	_ZN39_INTERNAL_40bcd3fd_4_k_cu_bce70bf3_27774cute1_E


//--------------------- .text._ZN7cutlass13device_kernelINS_4gemm6kernel13GemmUniversalIN4cute5tupleIJiiiiEEENS1_10collective13CollectiveMmaINS1_43MainloopSm90TmaGmmaWarpSpecializedSparseFP8ILi10ENS5_IJNS4_1CILi1EEENSA_ILi2EEESB_EEENS1_35KernelTmaWarpSpecializedCooperativeEEENS5_IJNSA_ILi128EEENSA_ILi256EEENSA_ILi64EEEEEENS_12float_e4m3_tENS5_IJNS4_6LayoutINS5_IJiNS5_IJSC_iEEEiEEENS5_IJlNS5_IJSB_SC_EEElEEEEENSL_INS5_IJNS5_IJSI_iEEESR_iEEENS5_IJNS5_IJSI_NSA_ILi4096EEEEEENS5_IJSB_lEEElEEEEEEEESK_NS5_IJlSB_lEEENS4_8TiledMMAINS4_8MMA_AtomIJNS4_4SM904GMMA6SPARSE32GMMA_64x256x64_F32E4M3E4M3_SS_TNILNS13_7ScaleInE1ELS16_1ELNS13_9SparseSelE0EEEEEENSL_INS5_IJSC_SB_SB_EEENS5_IJSB_NSA_ILi0EEES1B_EEEEENS5_IJNS4_10UnderscoreES1E_S1E_EEEEENS4_23SM90_TMA_LOAD_MULTICASTENS4_14ComposedLayoutINS4_7SwizzleILi1ELi4ELi3EEENS4_25smem_sparse_ptr_flag_bitsILi2ELi8EEENSL_INS5_IJNS5_IJSB_NSA_ILi8EEEEEENS5_IJSC_NSA_ILi32EEEEEEEEENS5_IJNS5_IJS1B_SI_EEESO_EEEEEEEvNS4_8identityENS4_13SM90_TMA_LOADENS1I_INS1J_ILi2ELi4ELi3EEENS4_18smem_ptr_flag_bitsILi8EEENSL_INS5_IJS1N_SI_EEENS5_IJSI_SB_EEEEEEEvS1W_EENS_8epilogue10collective6detail29Sm90TmaWarpSpecializedAdapterINS27_15DefaultEpilogueIfNS5_IJSB_llEEES2B_NS26_6thread17LinearCombinationIfLi1EffLNS2C_9ScaleType4KindE0ELNS_15FloatRoundStyleE2EfEENS1_15EpilogueDefaultEEEEEvvEEEEvNT_6ParamsE --------------------------
	.section	.text._ZN7cutlass13device_kernelINS_4gemm6kernel13GemmUniversalIN4cute5tupleIJiiiiEEENS1_10collective13CollectiveMmaINS1_43MainloopSm90TmaGmmaWarpSpecializedSparseFP8ILi10ENS5_IJNS4_1CILi1EEENSA_ILi2EEESB_EEENS1_35KernelTmaWarpSpecializedCooperativeEEENS5_IJNSA_ILi128EEENSA_ILi256EEENSA_ILi64EEEEEENS_12float_e4m3_tENS5_IJNS4_6LayoutINS5_IJiNS5_IJSC_iEEEiEEENS5_IJlNS5_IJSB_SC_EEElEEEEENSL_INS5_IJNS5_IJSI_iEEESR_iEEENS5_IJNS5_IJSI_NSA_ILi4096EEEEEENS5_IJSB_lEEElEEEEEEEESK_NS5_IJlSB_lEEENS4_8TiledMMAINS4_8MMA_AtomIJNS4_4SM904GMMA6SPARSE32GMMA_64x256x64_F32E4M3E4M3_SS_TNILNS13_7ScaleInE1ELS16_1ELNS13_9SparseSelE0EEEEEENSL_INS5_IJSC_SB_SB_EEENS5_IJSB_NSA_ILi0EEES1B_EEEEENS5_IJNS4_10UnderscoreES1E_S1E_EEEEENS4_23SM90_TMA_LOAD_MULTICASTENS4_14ComposedLayoutINS4_7SwizzleILi1ELi4ELi3EEENS4_25smem_sparse_ptr_flag_bitsILi2ELi8EEENSL_INS5_IJNS5_IJSB_NSA_ILi8EEEEEENS5_IJSC_NSA_ILi32EEEEEEEEENS5_IJNS5_IJS1B_SI_EEESO_EEEEEEEvNS4_8identityENS4_13SM90_TMA_LOADENS1I_INS1J_ILi2ELi4ELi3EEENS4_18smem_ptr_flag_bitsILi8EEENSL_INS5_IJS1N_SI_EEENS5_IJSI_SB_EEEEEEEvS1W_EENS_8epilogue10collective6detail29Sm90TmaWarpSpecializedAdapterINS27_15DefaultEpilogueIfNS5_IJSB_llEEES2B_NS26_6thread17LinearCombinationIfLi1EffLNS2C_9ScaleType4KindE0ELNS_15FloatRoundStyleE2EfEENS1_15EpilogueDefaultEEEEEvvEEEEvNT_6ParamsE,"ax",@progbits
	.align	128
.text._ZN7cutlass13device_kernelINS_4gemm6kernel13GemmUniversalIN4cute5tupleIJiiiiEEENS1_10collective13CollectiveMmaINS1_43MainloopSm90TmaGmmaWarpSpecializedSparseFP8ILi10ENS5_IJNS4_1CILi1EEENSA_ILi2EEESB_EEENS1_35KernelTmaWarpSpecializedCooperativeEEENS5_IJNSA_ILi128EEENSA_ILi256EEENSA_ILi64EEEEEENS_12float_e4m3_tENS5_IJNS4_6LayoutINS5_IJiNS5_IJSC_iEEEiEEENS5_IJlNS5_IJSB_SC_EEElEEEEENSL_INS5_IJNS5_IJSI_iEEESR_iEEENS5_IJNS5_IJSI_NSA_ILi4096EEEEEENS5_IJSB_lEEElEEEEEEEESK_NS5_IJlSB_lEEENS4_8TiledMMAINS4_8MMA_AtomIJNS4_4SM904GMMA6SPARSE32GMMA_64x256x64_F32E4M3E4M3_SS_TNILNS13_7ScaleInE1ELS16_1ELNS13_9SparseSelE0EEEEEENSL_INS5_IJSC_SB_SB_EEENS5_IJSB_NSA_ILi0EEES1B_EEEEENS5_IJNS4_10UnderscoreES1E_S1E_EEEEENS4_23SM90_TMA_LOAD_MULTICASTENS4_14ComposedLayoutINS4_7SwizzleILi1ELi4ELi3EEENS4_25smem_sparse_ptr_flag_bitsILi2ELi8EEENSL_INS5_IJNS5_IJSB_NSA_ILi8EEEEEENS5_IJSC_NSA_ILi32EEEEEEEEENS5_IJNS5_IJS1B_SI_EEESO_EEEEEEEvNS4_8identityENS4_13SM90_TMA_LOADENS1I_INS1J_ILi2ELi4ELi3EEENS4_18smem_ptr_flag_bitsILi8EEENSL_INS5_IJS1N_SI_EEENS5_IJSI_SB_EEEEEEEvS1W_EENS_8epilogue10collective6detail29Sm90TmaWarpSpecializedAdapterINS27_15DefaultEpilogueIfNS5_IJSB_llEEES2B_NS26_6thread17LinearCombinationIfLi1EffLNS2C_9ScaleType4KindE0ELNS_15FloatRoundStyleE2EfEENS1_15EpilogueDefaultEEEEEvvEEEEvNT_6ParamsE:
        .type           _ZN7cutlass13device_kernelINS_4gemm6kernel13GemmUniversalIN4cute5tupleIJiiiiEEENS1_10collective13CollectiveMmaINS1_43MainloopSm90TmaGmmaWarpSpecializedSparseFP8ILi10ENS5_IJNS4_1CILi1EEENSA_ILi2EEESB_EEENS1_35KernelTmaWarpSpecializedCooperativeEEENS5_IJNSA_ILi128EEENSA_ILi256EEENSA_ILi64EEEEEENS_12float_e4m3_tENS5_IJNS4_6LayoutINS5_IJiNS5_IJSC_iEEEiEEENS5_IJlNS5_IJSB_SC_EEElEEEEENSL_INS5_IJNS5_IJSI_iEEESR_iEEENS5_IJNS5_IJSI_NSA_ILi4096EEEEEENS5_IJSB_lEEElEEEEEEEESK_NS5_IJlSB_lEEENS4_8TiledMMAINS4_8MMA_AtomIJNS4_4SM904GMMA6SPARSE32GMMA_64x256x64_F32E4M3E4M3_SS_TNILNS13_7ScaleInE1ELS16_1ELNS13_9SparseSelE0EEEEEENSL_INS5_IJSC_SB_SB_EEENS5_IJSB_NSA_ILi0EEES1B_EEEEENS5_IJNS4_10UnderscoreES1E_S1E_EEEEENS4_23SM90_TMA_LOAD_MULTICASTENS4_14ComposedLayoutINS4_7SwizzleILi1ELi4ELi3EEENS4_25smem_sparse_ptr_flag_bitsILi2ELi8EEENSL_INS5_IJNS5_IJSB_NSA_ILi8EEEEEENS5_IJSC_NSA_ILi32EEEEEEEEENS5_IJNS5_IJS1B_SI_EEESO_EEEEEEEvNS4_8identityENS4_13SM90_TMA_LOADENS1I_INS1J_ILi2ELi4ELi3EEENS4_18smem_ptr_flag_bitsILi8EEENSL_INS5_IJS1N_SI_EEENS5_IJSI_SB_EEEEEEEvS1W_EENS_8epilogue10collective6detail29Sm90TmaWarpSpecializedAdapterINS27_15DefaultEpilogueIfNS5_IJSB_llEEES2B_NS26_6thread17LinearCombinationIfLi1EffLNS2C_9ScaleType4KindE0ELNS_15FloatRoundStyleE2EfEENS1_15EpilogueDefaultEEEEEvvEEEEvNT_6ParamsE,@function
        .size           _ZN7cutlass13device_kernelINS_4gemm6kernel13GemmUniversalIN4cute5tupleIJiiiiEEENS1_10collective13CollectiveMmaINS1_43MainloopSm90TmaGmmaWarpSpecializedSparseFP8ILi10ENS5_IJNS4_1CILi1EEENSA_ILi2EEESB_EEENS1_35KernelTmaWarpSpecializedCooperativeEEENS5_IJNSA_ILi128EEENSA_ILi256EEENSA_ILi64EEEEEENS_12float_e4m3_tENS5_IJNS4_6LayoutINS5_IJiNS5_IJSC_iEEEiEEENS5_IJlNS5_IJSB_SC_EEElEEEEENSL_INS5_IJNS5_IJSI_iEEESR_iEEENS5_IJNS5_IJSI_NSA_ILi4096EEEEEENS5_IJSB_lEEElEEEEEEEESK_NS5_IJlSB_lEEENS4_8TiledMMAINS4_8MMA_AtomIJNS4_4SM904GMMA6SPARSE32GMMA_64x256x64_F32E4M3E4M3_SS_TNILNS13_7ScaleInE1ELS16_1ELNS13_9SparseSelE0EEEEEENSL_INS5_IJSC_SB_SB_EEENS5_IJSB_NSA_ILi0EEES1B_EEEEENS5_IJNS4_10UnderscoreES1E_S1E_EEEEENS4_23SM90_TMA_LOAD_MULTICASTENS4_14ComposedLayoutINS4_7SwizzleILi1ELi4ELi3EEENS4_25smem_sparse_ptr_flag_bitsILi2ELi8EEENSL_INS5_IJNS5_IJSB_NSA_ILi8EEEEEENS5_IJSC_NSA_ILi32EEEEEEEEENS5_IJNS5_IJS1B_SI_EEESO_EEEEEEEvNS4_8identityENS4_13SM90_TMA_LOADENS1I_INS1J_ILi2ELi4ELi3EEENS4_18smem_ptr_flag_bitsILi8EEENSL_INS5_IJS1N_SI_EEENS5_IJSI_SB_EEEEEEEvS1W_EENS_8epilogue10collective6detail29Sm90TmaWarpSpecializedAdapterINS27_15DefaultEpilogueIfNS5_IJSB_llEEES2B_NS26_6thread17LinearCombinationIfLi1EffLNS2C_9ScaleType4KindE0ELNS_15FloatRoundStyleE2EfEENS1_15EpilogueDefaultEEEEEvvEEEEvNT_6ParamsE,(.L_x_271 - _ZN7cutlass13device_kernelINS_4gemm6kernel13GemmUniversalIN4cute5tupleIJiiiiEEENS1_10collective13CollectiveMmaINS1_43MainloopSm90TmaGmmaWarpSpecializedSparseFP8ILi10ENS5_IJNS4_1CILi1EEENSA_ILi2EEESB_EEENS1_35KernelTmaWarpSpecializedCooperativeEEENS5_IJNSA_ILi128EEENSA_ILi256EEENSA_ILi64EEEEEENS_12float_e4m3_tENS5_IJNS4_6LayoutINS5_IJiNS5_IJSC_iEEEiEEENS5_IJlNS5_IJSB_SC_EEElEEEEENSL_INS5_IJNS5_IJSI_iEEESR_iEEENS5_IJNS5_IJSI_NSA_ILi4096EEEEEENS5_IJSB_lEEElEEEEEEEESK_NS5_IJlSB_lEEENS4_8TiledMMAINS4_8MMA_AtomIJNS4_4SM904GMMA6SPARSE32GMMA_64x256x64_F32E4M3E4M3_SS_TNILNS13_7ScaleInE1ELS16_1ELNS13_9SparseSelE0EEEEEENSL_INS5_IJSC_SB_SB_EEENS5_IJSB_NSA_ILi0EEES1B_EEEEENS5_IJNS4_10UnderscoreES1E_S1E_EEEEENS4_23SM90_TMA_LOAD_MULTICASTENS4_14ComposedLayoutINS4_7SwizzleILi1ELi4ELi3EEENS4_25smem_sparse_ptr_flag_bitsILi2ELi8EEENSL_INS5_IJNS5_IJSB_NSA_ILi8EEEEEENS5_IJSC_NSA_ILi32EEEEEEEEENS5_IJNS5_IJS1B_SI_EEESO_EEEEEEEvNS4_8identityENS4_13SM90_TMA_LOADENS1I_INS1J_ILi2ELi4ELi3EEENS4_18smem_ptr_flag_bitsILi8EEENSL_INS5_IJS1N_SI_EEENS5_IJSI_SB_EEEEEEEvS1W_EENS_8epilogue10collective6detail29Sm90TmaWarpSpecializedAdapterINS27_15DefaultEpilogueIfNS5_IJSB_llEEES2B_NS26_6thread17LinearCombinationIfLi1EffLNS2C_9ScaleType4KindE0ELNS_15FloatRoundStyleE2EfEENS1_15EpilogueDefaultEEEEEvvEEEEvNT_6ParamsE)
        .other          _ZN7cutlass13device_kernelINS_4gemm6kernel13GemmUniversalIN4cute5tupleIJiiiiEEENS1_10collective13CollectiveMmaINS1_43MainloopSm90TmaGmmaWarpSpecializedSparseFP8ILi10ENS5_IJNS4_1CILi1EEENSA_ILi2EEESB_EEENS1_35KernelTmaWarpSpecializedCooperativeEEENS5_IJNSA_ILi128EEENSA_ILi256EEENSA_ILi64EEEEEENS_12float_e4m3_tENS5_IJNS4_6LayoutINS5_IJiNS5_IJSC_iEEEiEEENS5_IJlNS5_IJSB_SC_EEElEEEEENSL_INS5_IJNS5_IJSI_iEEESR_iEEENS5_IJNS5_IJSI_NSA_ILi4096EEEEEENS5_IJSB_lEEElEEEEEEEESK_NS5_IJlSB_lEEENS4_8TiledMMAINS4_8MMA_AtomIJNS4_4SM904GMMA6SPARSE32GMMA_64x256x64_F32E4M3E4M3_SS_TNILNS13_7ScaleInE1ELS16_1ELNS13_9SparseSelE0EEEEEENSL_INS5_IJSC_SB_SB_EEENS5_IJSB_NSA_ILi0EEES1B_EEEEENS5_IJNS4_10UnderscoreES1E_S1E_EEEEENS4_23SM90_TMA_LOAD_MULTICASTENS4_14ComposedLayoutINS4_7SwizzleILi1ELi4ELi3EEENS4_25smem_sparse_ptr_flag_bitsILi2ELi8EEENSL_INS5_IJNS5_IJSB_NSA_ILi8EEEEEENS5_IJSC_NSA_ILi32EEEEEEEEENS5_IJNS5_IJS1B_SI_EEESO_EEEEEEEvNS4_8identityENS4_13SM90_TMA_LOADENS1I_INS1J_ILi2ELi4ELi3EEENS4_18smem_ptr_flag_bitsILi8EEENSL_INS5_IJS1N_SI_EEENS5_IJSI_SB_EEEEEEEvS1W_EENS_8epilogue10collective6detail29Sm90TmaWarpSpecializedAdapterINS27_15DefaultEpilogueIfNS5_IJSB_llEEES2B_NS26_6thread17LinearCombinationIfLi1EffLNS2C_9ScaleType4KindE0ELNS_15FloatRoundStyleE2EfEENS1_15EpilogueDefaultEEEEEvvEEEEvNT_6ParamsE,@"STO_CUDA_ENTRY STV_DEFAULT"
_ZN7cutlass13device_kernelINS_4gemm6kernel13GemmUniversalIN4cute5tupleIJiiiiEEENS1_10collective13CollectiveMmaINS1_43MainloopSm90TmaGmmaWarpSpecializedSparseFP8ILi10ENS5_IJNS4_1CILi1EEENSA_ILi2EEESB_EEENS1_35KernelTmaWarpSpecializedCooperativeEEENS5_IJNSA_ILi128EEENSA_ILi256EEENSA_ILi64EEEEEENS_12float_e4m3_tENS5_IJNS4_6LayoutINS5_IJiNS5_IJSC_iEEEiEEENS5_IJlNS5_IJSB_SC_EEElEEEEENSL_INS5_IJNS5_IJSI_iEEESR_iEEENS5_IJNS5_IJSI_NSA_ILi4096EEEEEENS5_IJSB_lEEElEEEEEEEESK_NS5_IJlSB_lEEENS4_8TiledMMAINS4_8MMA_AtomIJNS4_4SM904GMMA6SPARSE32GMMA_64x256x64_F32E4M3E4M3_SS_TNILNS13_7ScaleInE1ELS16_1ELNS13_9SparseSelE0EEEEEENSL_INS5_IJSC_SB_SB_EEENS5_IJSB_NSA_ILi0EEES1B_EEEEENS5_IJNS4_10UnderscoreES1E_S1E_EEEEENS4_23SM90_TMA_LOAD_MULTICASTENS4_14ComposedLayoutINS4_7SwizzleILi1ELi4ELi3EEENS4_25smem_sparse_ptr_flag_bitsILi2ELi8EEENSL_INS5_IJNS5_IJSB_NSA_ILi8EEEEEENS5_IJSC_NSA_ILi32EEEEEEEEENS5_IJNS5_IJS1B_SI_EEESO_EEEEEEEvNS4_8identityENS4_13SM90_TMA_LOADENS1I_INS1J_ILi2ELi4ELi3EEENS4_18smem_ptr_flag_bitsILi8EEENSL_INS5_IJS1N_SI_EEENS5_IJSI_SB_EEEEEEEvS1W_EENS_8epilogue10collective6detail29Sm90TmaWarpSpecializedAdapterINS27_15DefaultEpilogueIfNS5_IJSB_llEEES2B_NS26_6thread17LinearCombinationIfLi1EffLNS2C_9ScaleType4KindE0ELNS_15FloatRoundStyleE2EfEENS1_15EpilogueDefaultEEEEEvvEEEEvNT_6ParamsE:
[----:B------:R-:W0:Y:S02]  /*0000*/  LDC R1, c[0x0][0x28] ;  /* 0x00000a00ff017b82 */ /* 0x000e240000000800 */
[----:B0-----:R-:W-:Y:S01]  /*0010*/  VIADD R1, R1, 0xffffff08 ;  /* 0xffffff0801017836 */ /* 0x001fe20000000000 */
[----:B------:R-:W0:Y:S01]  /*0020*/  S2R R5, SR_TID.X ;  /* 0x0000000000057919 */ /* 0x000e220000002100 */
[----:B------:R-:W-:Y:S01]  /*0030*/  ELECT P0, URZ, PT ;  /* 0x00000000003f782f */ /* 0x000fe20003800000 */
[----:B------:R-:W-:Y:S01]  /*0040*/  BSSY B0, `(.L_x_0) ;  /* 0x0000018000007945 */ /* 0x000fe20003800000 */
[--C-:B0-----:R-:W-:Y:S02]  /*0050*/  SHF.R.U32.HI R0, RZ, 0x5, R5.reuse ;  /* 0x00000005ff007819 */ /* 0x101fe40000011605 */
[----:B------:R-:W-:-:S03]  /*0060*/  SHF.R.U32.HI R2, RZ, 0x7, R5 ;  /* 0x00000007ff027819 */ /* 0x000fc60000011605 */
[----:B------:R-:W0:Y:S04]  /*0070*/  SHFL.IDX PT, R3, R0, RZ, 0x1f ;  /* 0x00001fff00037589 */ /* 0x000e2800000e0000 */
[----:B------:R-:W1:Y:S01]  /*0080*/  SHFL.IDX PT, R2, R2, RZ, 0x1f ;  /* 0x00001fff02027589 */ /* 0x000e6200000e0000 */
[----:B0-----:R-:W-:Y:S02]  /*0090*/  R2UR UR4, R3 ;  /* 0x00000000030472ca */ /* 0x001fe400000e0000 */
[----:B-1----:R-:W-:-:S11]  /*00a0*/  R2UR UR6, R2 ;  /* 0x00000000020672ca */ /* 0x002fd600000e0000 */
[----:B------:R-:W-:Y:S02]  /*00b0*/  USHF.R.S32.HI UR5, URZ, 0x1f, UR4 ;  /* 0x0000001f3f057899 */ /* 0x000fe40008011404 */
[----:B------:R-:W-:Y:S02]  /*00c0*/  ISETP.NE.OR P0, PT, RZ, UR4, !P0 ;  /* 0x00000004ff007c0c */ /* 0x000fe4000c705670 */
[----:B------:R-:W-:-:S04]  /*00d0*/  ULEA.HI UR5, UR5, UR4, URZ, 0x2 ;  /* 0x0000000405057291 */ /* 0x000fc8000f8f103f */
[----:B------:R-:W-:-:S04]  /*00e0*/  ULOP3.LUT UR5, UR5, 0xfffffffc, URZ, 0xc0, !UPT ;  /* 0xfffffffc05057892 */ /* 0x000fc8000f8ec03f */
[----:B------:R-:W-:-:S03]  /*00f0*/  UIADD3 UR8, UR4, -UR5, URZ ;  /* 0x8000000504087290 */ /* 0x000fc6000fffe03f */
[----:B------:R-:W-:Y:S09]  /*0100*/  @P0 BRA `(.L_x_1) ;  /* 0x00000000002c0947 */ /* 0x000ff20003800000 */
[----:B------:R-:W-:Y:S02]  /*0110*/  ULDC.64 UR4, c[0x0][0x198] ;  /* 0x0000660000047ab9 */ /* 0x000fe40000000a00 */
[----:B------:R-:W-:Y:S02]  /*0120*/  UIADD3 UR10, UP0, UR4, 0xf0, URZ ;  /* 0x000000f0040a7890 */ /* 0x000fe4000ff1e03f */
[----:B------:R-:W-:Y:S02]  /*0130*/  UIADD3 UR12, UP1, UR4, 0x1f0, URZ ;  /* 0x000001f0040c7890 */ /* 0x000fe4000ff3e03f */
[----:B------:R-:W-:Y:S02]  /*0140*/  UIADD3 UR4, UP2, UR4, 0x2f0, URZ ;  /* 0x000002f004047890 */ /* 0x000fe4000ff5e03f */
[----:B------:R-:W-:Y:S02]  /*0150*/  UIADD3.X UR11, URZ, UR5, URZ, UP0, !UPT ;  /* 0x000000053f0b7290 */ /* 0x000fe400087fe43f */
[----:B------:R-:W-:-:S02]  /*0160*/  UIADD3.X UR13, URZ, UR5, URZ, UP1, !UPT ;  /* 0x000000053f0d7290 */ /* 0x000fc40008ffe43f */
[----:B------:R-:W-:-:S05]  /*0170*/  UIADD3.X UR5, URZ, UR5, URZ, UP2, !UPT ;  /* 0x000000053f057290 */ /* 0x000fca00097fe43f */
[----:B------:R0:W-:Y:S02]  /*0180*/  UTMACCTL.PF [UR10] ;  /* 0x000000000a0079b9 */ /* 0x0001e40008040000 */
[----:B------:R0:W-:Y:S02]  /*0190*/  UTMACCTL.PF [UR12] ;  /* 0x000000000c0079b9 */ /* 0x0001e40008040000 */
[----:B------:R0:W-:Y:S02]  /*01a0*/  UTMACCTL.PF [UR4] ;  /* 0x00000000040079b9 */ /* 0x0001e40008040000 */
[----:B0-----:R-:W-:Y:S01]  /*01b0*/  NOP ;  /* 0x0000000000007918 */ /* 0x001fe20000000000 */
.L_x_1:
[----:B------:R-:W-:Y:S05]  /*01c0*/  BSYNC B0 ;  /* 0x0000000000007941 */ /* 0x000fea0003800000 */
.L_x_0:
[----:B------:R-:W0:Y:S01]  /*01d0*/  SHFL.IDX PT, R3, R0, RZ, 0x1f ;  /* 0x00001fff00037589 */ /* 0x000e2200000e0000 */
[----:B------:R-:W-:Y:S01]  /*01e0*/  UISETP.NE.AND UP0, UPT, UR8, 0x3, UPT ;  /* 0x000000030800788c */ /* 0x000fe2000bf05270 */
[----:B------:R-:W-:Y:S01]  /*01f0*/  ISETP.NE.AND P2, PT, RZ, UR6, PT ;  /* 0x00000006ff007c0c */ /* 0x000fe2000bf45270 */
[----:B------:R-:W-:Y:S02]  /*0200*/  UIADD3 UR10, UR6, -0x1, URZ ;  /* 0xffffffff060a7890 */ /* 0x000fe4000fffe03f */
[----:B------:R-:W-:Y:S02]  /*0210*/  UISETP.EQ.OR UP0, UPT, UR8, URZ, !UP0 ;  /* 0x0000003f0800728c */ /* 0x000fe4000c702670 */
[----:B------:R-:W-:Y:S02]  /*0220*/  UISETP.GE.U32.AND UP1, UPT, UR10, 0x2, UPT ;  /* 0x000000020a00788c */ /* 0x000fe4000bf26070 */
[----:B------:R-:W-:-:S04]  /*0230*/  UISETP.EQ.AND UP0, UPT, UR6, URZ, UP0 ;  /* 0x0000003f0600728c */ /* 0x000fc80008702270 */
[----:B------:R-:W-:-:S04]  /*0240*/  USEL UR13, URZ, 0x1, !UP0 ;  /* 0x000000013f0d7887 */ /* 0x000fc8000c000000 */
[----:B------:R-:W-:Y:S01]  /*0250*/  USEL UR13, UR13, 0x2, UP1 ;  /* 0x000000020d0d7887 */ /* 0x000fe20008800000 */
[----:B0-----:R-:W-:-:S13]  /*0260*/  ISETP.NE.AND P0, PT, R3, RZ, PT ;  /* 0x000000ff0300720c */ /* 0x001fda0003f05270 */
[----:B------:R-:W-:Y:S05]  /*0270*/  @P0 BRA `(.L_x_2) ;  /* 0x0000000000940947 */ /* 0x000fea0003800000 */
[----:B------:R-:W-:Y:S01]  /*0280*/  ELECT P0, URZ, PT ;  /* 0x00000000003f782f */ /* 0x000fe20003800000 */
[----:B------:R-:W-:-:S12]  /*0290*/  BSSY B0, `(.L_x_2) ;  /* 0x0000023000007945 */ /* 0x000fd80003800000 */
[----:B------:R-:W-:Y:S05]  /*02a0*/  @!P0 BRA `(.L_x_3) ;  /* 0x0000000000848947 */ /* 0x000fea0003800000 */
[----:B------:R-:W0:Y:S01]  /*02b0*/  S2UR UR9, SR_CgaCtaId ;  /* 0x00000000000979c3 */ /* 0x000e220000008800 */
[----:B------:R-:W-:Y:S01]  /*02c0*/  UMOV UR4, 0x400 ;  /* 0x0000040000047882 */ /* 0x000fe20000000000 */
[----:B------:R-:W-:Y:S01]  /*02d0*/  UMOV UR5, 0x1 ;  /* 0x0000000100057882 */ /* 0x000fe20000000000 */
[----:B------:R-:W-:Y:S02]  /*02e0*/  UMOV UR6, 0x4 ;  /* 0x0000000400067882 */ /* 0x000fe40000000000 */
[----:B------:R-:W-:-:S04]  /*02f0*/  UIADD3 UR6, -UR6, 0x100000, URZ ;  /* 0x0010000006067890 */ /* 0x000fc8000fffe13f */
[----:B------:R-:W-:Y:S02]  /*0300*/  USHF.L.U32 UR7, UR6, 0xb, URZ ;  /* 0x0000000b06077899 */ /* 0x000fe4000800063f */
[----:B------:R-:W-:Y:S02]  /*0310*/  USHF.L.U32 UR6, UR6, 0x1, URZ ;  /* 0x0000000106067899 */ /* 0x000fe4000800063f */
[----:B0-----:R-:W-:Y:S02]  /*0320*/  ULEA UR9, UR9, UR4, 0x18 ;  /* 0x0000000409097291 */ /* 0x001fe4000f8ec03f */
[----:B------:R-:W-:-:S04]  /*0330*/  UIADD3 UR4, -UR5, 0x100000, URZ ;  /* 0x0010000005047890 */ /* 0x000fc8000fffe13f */
[----:B------:R-:W-:Y:S02]  /*0340*/  USHF.L.U32 UR5, UR4, 0xb, URZ ;  /* 0x0000000b04057899 */ /* 0x000fe4000800063f */
[----:B------:R-:W-:Y:S01]  /*0350*/  USHF.L.U32 UR4, UR4, 0x1, URZ ;  /* 0x0000000104047899 */ /* 0x000fe2000800063f */
[----:B------:R-:W0:Y:S11]  /*0360*/  FENCE.VIEW.ASYNC.S ;  /* 0x00000000000073c6 */ /* 0x000e360000000000 */
[----:B0-----:R0:W1:Y:S01]  /*0370*/  SYNCS.EXCH.64 URZ, [UR9], UR4 ;  /* 0x00000004093f75b2 */ /* 0x0010620008000100 */
[----:B------:R0:W2:Y:S01]  /*0380*/  SYNCS.EXCH.64 URZ, [UR9+0x50], UR6 ;  /* 0x00005006093f75b2 */ /* 0x0000a20008000100 */
[----:B------:R0:W3:Y:S01]  /*0390*/  SYNCS.EXCH.64 URZ, [UR9+0x8], UR4 ;  /* 0x00000804093f75b2 */ /* 0x0000e20008000100 */
[----:B------:R0:W4:Y:S01]  /*03a0*/  SYNCS.EXCH.64 URZ, [UR9+0x58], UR6 ;  /* 0x00005806093f75b2 */ /* 0x0001220008000100 */
[----:B------:R0:W0:Y:S01]  /*03b0*/  SYNCS.EXCH.64 URZ, [UR9+0x10], UR4 ;  /* 0x00001004093f75b2 */ /* 0x0000220008000100 */
        /* <DEDUP_REMOVED lines=15> */
[----:B------:R-:W-:Y:S01]  /*04b0*/  NOP ;  /* 0x0000000000007918 */ /* 0x000fe20000000000 */
.L_x_3:
[----:B0-----:R-:W-:Y:S05]  /*04c0*/  BSYNC B0 ;  /* 0x0000000000007941 */ /* 0x001fea0003800000 */
.L_x_2:
[----:B------:R-:W-:Y:S01]  /*04d0*/  SHF.R.S32.HI R4, RZ, 0x1f, R5 ;  /* 0x0000001fff047819 */ /* 0x000fe20000011405 */
[----:B------:R-:W0:Y:S01]  /*04e0*/  SHFL.IDX PT, R0, R0, RZ, 0x1f ;  /* 0x00001fff00007589 */ /* 0x000e2200000e0000 */
[----:B------:R-:W-:Y:S01]  /*04f0*/  ELECT P0, URZ, PT ;  /* 0x00000000003f782f */ /* 0x000fe20003800000 */
[----:B------:R-:W5:Y:S01]  /*0500*/  S2UR UR9, SR_CTAID.X ;  /* 0x00000000000979c3 */ /* 0x000f620000002500 */
[----:B------:R-:W-:Y:S01]  /*0510*/  LEA.HI R4, R4, R5, RZ, 0x7 ;  /* 0x0000000504047211 */ /* 0x000fe200078f38ff */
[----:B------:R-:W1:Y:S01]  /*0520*/  S2R R2, SR_CTAID.Y ;  /* 0x0000000000027919 */ /* 0x000e620000002600 */
[----:B------:R-:W-:Y:S01]  /*0530*/  SHF.R.S32.HI R6, RZ, 0x1f, R3 ;  /* 0x0000001fff067819 */ /* 0x000fe20000011403 */
[----:B------:R-:W-:Y:S01]  /*0540*/  ULDC UR4, c[0x0][0x154] ;  /* 0x0000550000047ab9 */ /* 0x000fe20000000800 */
[----:B------:R-:W-:Y:S01]  /*0550*/  LOP3.LUT R4, R4, 0xffffff80, RZ, 0xc0, !PT ;  /* 0xffffff8004047812 */ /* 0x000fe200078ec0ff */
[----:B------:R-:W-:Y:S01]  /*0560*/  NOP ;  /* 0x0000000000007918 */ /* 0x000fe20000000000 */
[----:B------:R-:W-:Y:S01]  /*0570*/  LEA.HI R6, R6, R3, RZ, 0x2 ;  /* 0x0000000306067211 */ /* 0x000fe200078f10ff */
[----:B------:R-:W2:Y:S01]  /*0580*/  LDC R11, c[0x0][0x148] ;  /* 0x00005200ff0b7b82 */ /* 0x000ea20000000800 */
[----:B------:R-:W-:Y:S01]  /*0590*/  NOP ;  /* 0x0000000000007918 */ /* 0x000fe20000000000 */
[----:B------:R-:W-:Y:S01]  /*05a0*/  IMAD.IADD R4, R5, 0x1, -R4 ;  /* 0x0000000105047824 */ /* 0x000fe200078e0a04 */
[----:B------:R-:W-:-:S04]  /*05b0*/  LOP3.LUT R6, R6, 0x3ffffffc, RZ, 0xc0, !PT ;  /* 0x3ffffffc06067812 */ /* 0x000fc800078ec0ff */
[----:B------:R-:W-:Y:S01]  /*05c0*/  SHF.R.S32.HI R5, RZ, 0x1f, R4 ;  /* 0x0000001fff057819 */ /* 0x000fe20000011404 */
[----:B------:R-:W-:Y:S01]  /*05d0*/  IMAD.IADD R6, R3, 0x1, -R6 ;  /* 0x0000000103067824 */ /* 0x000fe200078e0a06 */
[----:B------:R-:W3:Y:S02]  /*05e0*/  LDC R8, c[0x0][0x144] ;  /* 0x00005100ff087b82 */ /* 0x000ee40000000800 */
[----:B------:R-:W-:Y:S02]  /*05f0*/  LEA.HI R5, R5, R4, RZ, 0x3 ;  /* 0x0000000405057211 */ /* 0x000fe400078f18ff */
[----:B0-----:R-:W-:Y:S02]  /*0600*/  ISETP.NE.OR P0, PT, R0, RZ, !P0 ;  /* 0x000000ff0000720c */ /* 0x001fe40004705670 */
[--C-:B------:R-:W-:Y:S02]  /*0610*/  SHF.R.S32.HI R0, RZ, 0x3, R5.reuse ;  /* 0x00000003ff007819 */ /* 0x100fe40000011405 */
[----:B------:R-:W-:-:S04]  /*0620*/  SHF.R.S32.HI R5, RZ, 0x1f, R5 ;  /* 0x0000001fff057819 */ /* 0x000fc80000011405 */
[----:B------:R-:W-:-:S04]  /*0630*/  LEA.HI R5, R5, R0, RZ, 0x2 ;  /* 0x0000000005057211 */ /* 0x000fc800078f10ff */
[----:B------:R-:W-:Y:S01]  /*0640*/  LOP3.LUT R5, R5, 0xfffffffc, RZ, 0xc0, !PT ;  /* 0xfffffffc05057812 */ /* 0x000fe200078ec0ff */
[----:B------:R-:W-:Y:S01]  /*0650*/  VOTEU.ALL UP0, P0 ;  /* 0x00000000003f7886 */ /* 0x000fe20000000000 */
[----:B-1----:R-:W-:Y:S01]  /*0660*/  I2FP.F32.U32 R7, R2 ;  /* 0x0000000200077245 */ /* 0x002fe20000201000 */
[----:B------:R-:W-:Y:S02]  /*0670*/  VOTEU.ALL UP1, P0 ;  /* 0x00000000003f7886 */ /* 0x000fe40000020000 */
[----:B------:R-:W-:Y:S01]  /*0680*/  IMAD.IADD R5, R0, 0x1, -R5 ;  /* 0x0000000100057824 */ /* 0x000fe200078e0a05 */
[----:B------:R-:W0:Y:S01]  /*0690*/  @!UP0 S2UR UR7, SR_CgaCtaId ;  /* 0x00000000000789c3 */ /* 0x000e220000008800 */
[----:B-----5:R-:W-:Y:S01]  /*06a0*/  I2FP.F32.U32 R0, UR9 ;  /* 0x0000000900007c45 */ /* 0x020fe20008201000 */
[----:B------:R-:W-:Y:S01]  /*06b0*/  FMUL R9, R7, UR4 ;  /* 0x0000000407097c20 */ /* 0x000fe20008400000 */
[----:B------:R-:W-:Y:S01]  /*06c0*/  IMAD R5, R6, 0x4, R5 ;  /* 0x0000000406057824 */ /* 0x000fe200078e0205 */
[----:B------:R-:W-:Y:S01]  /*06d0*/  ULDC UR4, c[0x0][0x150] ;  /* 0x0000540000047ab9 */ /* 0x000fe20000000800 */
[----:B------:R-:W-:Y:S01]  /*06e0*/  @!UP0 UMOV UR6, 0x400 ;  /* 0x0000040000068882 */ /* 0x000fe20000000000 */
[----:B------:R-:W-:Y:S01]  /*06f0*/  FMUL R7, R0, UR4 ;  /* 0x0000000400077c20 */ /* 0x000fe20008400000 */
[----:B------:R-:W-:Y:S01]  /*0700*/  IMAD.SHL.U32 R0, R5, 0x4, RZ ;  /* 0x0000000405007824 */ /* 0x000fe200078e00ff */
[----:B------:R-:W1:Y:S01]  /*0710*/  LDC R6, c[0x0][0x140] ;  /* 0x00005000ff067b82 */ /* 0x000e620000000800 */
[----:B------:R-:W5:Y:S01]  /*0720*/  F2I.U32.TRUNC.NTZ R9, R9 ;  /* 0x0000000900097305 */ /* 0x000f62000020f000 */
[----:B------:R-:W-:-:S02]  /*0730*/  UMOV UR4, 0x20 ;  /* 0x0000002000047882 */ /* 0x000fc40000000000 */
[----:B------:R-:W-:Y:S01]  /*0740*/  LOP3.LUT R10, R5, 0xc, R0, 0x78, !PT ;  /* 0x0000000c050a7812 */ /* 0x000fe200078e7800 */
[----:B------:R-:W-:-:S04]  /*0750*/  @!UP0 UIADD3 UR4, -UR4, 0x100000, URZ ;  /* 0x0010000004048890 */ /* 0x000fc8000fffe13f */
[----:B------:R-:W-:Y:S02]  /*0760*/  @!UP0 USHF.L.U32 UR5, UR4, 0xb, URZ ;  /* 0x0000000b04058899 */ /* 0x000fe4000800063f */
[----:B------:R-:W-:Y:S01]  /*0770*/  @!UP0 USHF.L.U32 UR4, UR4, 0x1, URZ ;  /* 0x0000000104048899 */ /* 0x000fe2000800063f */
[----:B------:R-:W4:Y:S01]  /*0780*/  F2I.U32.TRUNC.NTZ R7, R7 ;  /* 0x0000000700077305 */ /* 0x000f22000020f000 */
[----:B------:R1:W-:Y:S01]  /*0790*/  STL [R1+0x74], R10 ;  /* 0x0000740a01007387 */ /* 0x0003e20000100800 */
[----:B-----5:R-:W-:Y:S01]  /*07a0*/  IMAD.MOV R12, RZ, RZ, -R9 ;  /* 0x000000ffff0c7224 */ /* 0x020fe200078e0a09 */
[----:B0-----:R-:W-:Y:S01]  /*07b0*/  @!UP0 ULEA UR6, UR7, UR6, 0x18 ;  /* 0x0000000607068291 */ /* 0x001fe2000f8ec03f */
[----:B------:R-:W-:Y:S02]  /*07c0*/  VOTEU.ALL UP0, P0 ;  /* 0x00000000003f7886 */ /* 0x000fe40000000000 */
[----:B--2---:R-:W-:Y:S01]  /*07d0*/  IMAD R5, R11, R12, R2 ;  /* 0x0000000c0b057224 */ /* 0x004fe200078e0202 */
[----:B------:R-:W-:-:S02]  /*07e0*/  LOP3.LUT P0, RZ, R4, 0x7, RZ, 0xc0, !PT ;  /* 0x0000000704ff7812 */ /* 0x000fc4000780c0ff */
[----:B-1----:R-:W-:Y:S01]  /*07f0*/  ISETP.EQ.U32.AND P3, PT, R6, 0x1, PT ;  /* 0x000000010600780c */ /* 0x002fe20003f62070 */
[----:B----4-:R-:W-:Y:S01]  /*0800*/  IMAD.MOV R7, RZ, RZ, -R7 ;  /* 0x000000ffff077224 */ /* 0x010fe200078e0a07 */
[----:B------:R-:W-:Y:S02]  /*0810*/  ISETP.NE.AND P1, PT, R5, R10, PT ;  /* 0x0000000a0500720c */ /* 0x000fe40003f25270 */
[----:B------:R-:W-:Y:S01]  /*0820*/  ISETP.LT.U32.AND P0, PT, R10, 0x2, !P0 ;  /* 0x000000020a00780c */ /* 0x000fe20004701070 */
[----:B---3--:R-:W-:Y:S01]  /*0830*/  IMAD R0, R8, R7, UR9 ;  /* 0x0000000908007e24 */ /* 0x008fe2000f8e0207 */
[----:B------:R-:W0:Y:S02]  /*0840*/  FENCE.VIEW.ASYNC.S ;  /* 0x00000000000073c6 */ /* 0x000e240000000000 */
[----:B0-----:R0:W1:Y:S02]  /*0850*/  @!UP0 SYNCS.EXCH.64 URZ, [UR6+0xb0], UR4 ;  /* 0x0000b004063f85b2 */ /* 0x0010640008000100 */
[----:B------:R-:W-:-:S04]  /*0860*/  ISETP.EQ.OR P1, PT, R0, RZ, !P1 ;  /* 0x000000ff0000720c */ /* 0x000fc80004f22670 */
[----:B------:R-:W-:Y:S01]  /*0870*/  PLOP3.LUT P0, PT, P0, P1, PT, 0x80, 0x0 ;  /* 0x000000000000781c */ /* 0x000fe20000703070 */
[----:B------:R0:W2:Y:S01]  /*0880*/  @!UP1 SYNCS.EXCH.64 URZ, [UR6+0xb8], UR4 ;  /* 0x0000b804063f95b2 */ /* 0x0000a20008000100 */
[----:B------:R-:W-:Y:S01]  /*0890*/  NOP ;  /* 0x0000000000007918 */ /* 0x000fe20000000000 */
[----:B------:R-:W-:Y:S10]  /*08a0*/  @!P3 BRA `(.L_x_4) ;  /* 0x000000000008b947 */ /* 0x000ff40003800000 */
[----:B-12---:R-:W-:Y:S01]  /*08b0*/  UCGABAR_ARV ;  /* 0x00000000000079c7 */ /* 0x006fe20008000000 */
[----:B------:R-:W-:Y:S05]  /*08c0*/  BRA `(.L_x_5) ;  /* 0x0000000000047947 */ /* 0x000fea0003800000 */
.L_x_4:
[----:B-12---:R-:W-:Y:S01]  /*08d0*/  NOP ;  /* 0x0000000000007918 */ /* 0x006fe20000000000 */
.L_x_5:
[----:B------:R-:W1:Y:S01]  /*08e0*/  LDC R3, c[0x0][0x75c] ;  /* 0x0001d700ff037b82 */ /* 0x000e620000000800 */
[----:B------:R-:W-:Y:S02]  /*08f0*/  IMAD.U32 R4, RZ, RZ, UR9 ;  /* 0x00000009ff047e24 */ /* 0x000fe4000f8e00ff */
[----:B------:R-:W-:Y:S01]  /*0900*/  IMAD.MOV.U32 R5, RZ, RZ, RZ ;  /* 0x000000ffff057224 */ /* 0x000fe200078e00ff */
[----:B-1----:R-:W-:-:S13]  /*0910*/  ISETP.NE.AND P5, PT, R3, 0x1, PT ;  /* 0x000000010300780c */ /* 0x002fda0003fa5270 */
[----:B------:R-:W1:Y:S01]  /*0920*/  @P5 LDC R7, c[0x0][0x10] ;  /* 0x00000400ff075b82 */ /* 0x000e620000000800 */
[----:B------:R-:W-:Y:S01]  /*0930*/  @P5 MOV R3, RZ ;  /* 0x000000ff00035202 */ /* 0x000fe20000000f00 */
[----:B------:R-:W-:-:S06]  /*0940*/  @P5 IMAD.MOV.U32 R13, RZ, RZ, RZ ;  /* 0x000000ffff0d5224 */ /* 0x000fcc00078e00ff */
[----:B------:R-:W2:Y:S01]  /*0950*/  @!P5 LDC R9, c[0x0][0xc] ;  /* 0x00000300ff09db82 */ /* 0x000ea20000000800 */
[----:B-1----:R-:W-:-:S04]  /*0960*/  @P5 IMAD.WIDE.U32 R6, R7, UR9, R2 ;  /* 0x0000000907065c25 */ /* 0x002fc8000f8e0002 */
[----:B------:R-:W-:Y:S02]  /*0970*/  @P5 IMAD.MOV.U32 R19, RZ, RZ, R6 ;  /* 0x000000ffff135224 */ /* 0x000fe400078e0006 */
[----:B------:R-:W-:Y:S02]  /*0980*/  @P5 IMAD.IADD R23, R7, 0x1, R13 ;  /* 0x0000000107175824 */ /* 0x000fe400078e020d */
[----:B--2---:R-:W-:-:S04]  /*0990*/  @!P5 IMAD.WIDE.U32 R4, R2, R9, R4 ;  /* 0x000000090204d225 */ /* 0x004fc800078e0004 */
[----:B------:R-:W-:Y:S02]  /*09a0*/  @!P5 IMAD.MOV.U32 R19, RZ, RZ, R4 ;  /* 0x000000ffff13d224 */ /* 0x000fe400078e0004 */
[----:B------:R-:W-:-:S03]  /*09b0*/  @!P5 IMAD.MOV.U32 R23, RZ, RZ, R5 ;  /* 0x000000ffff17d224 */ /* 0x000fc600078e0005 */
[----:B------:R1:W-:Y:S04]  /*09c0*/  STL [R1+0x7c], R19 ;  /* 0x00007c1301007387 */ /* 0x0003e80000100800 */
[----:B------:R1:W-:Y:S01]  /*09d0*/  STL [R1+0x78], R23 ;  /* 0x0000781701007387 */ /* 0x0003e20000100800 */
[----:B------:R-:W-:Y:S05]  /*09e0*/  @!P3 BRA `(.L_x_6) ;  /* 0x00000000000cb947 */ /* 0x000fea0003800000 */
[----:B------:R-:W-:Y:S01]  /*09f0*/  UCGABAR_WAIT ;  /* 0x0000000000007dc7 */ /* 0x000fe20008000000 */
[----:B------:R-:W-:Y:S01]  /*0a00*/  CCTL.IVALL ;  /* 0x00000000ff00798f */ /* 0x000fe20002000000 */
[----:B------:R-:W-:Y:S05]  /*0a10*/  BRA `(.L_x_7) ;  /* 0x0000000000047947 */ /* 0x000fea0003800000 */
.L_x_6:
[----:B------:R-:W-:Y:S06]  /*0a20*/  BAR.SYNC.DEFER_BLOCKING 0x0 ;  /* 0x0000000000007b1d */ /* 0x000fec0000010000 */
.L_x_7:
[----:B------:R-:W-:Y:S05]  /*0a30*/  @!P2 BRA `(.L_x_8) ;  /* 0x000000f400b8a947 */ /* 0x000fea0003800000 */
[----:B------:R-:W-:-:S06]  /*0a40*/  UISETP.GT.U32.AND UP0, UPT, UR10, 0x1, UPT ;  /* 0x000000010a00788c */ /* 0x000fcc000bf04070 */
[----:B------:R-:W-:-:S13]  /*0a50*/  PLOP3.LUT P1, PT, PT, PT, UP0, 0x80, 0x0 ;  /* 0x000000000000781c */ /* 0x000fda0003f2f008 */
[----:B0-----:R-:W-:Y:S05]  /*0a60*/  @P1 EXIT ;  /* 0x000000000000194d */ /* 0x001fea0003800000 */
[----:B------:R-:W-:Y:S01]  /*0a70*/  IMAD.MOV.U32 R6, RZ, RZ, -0x1 ;  /* 0xffffffffff067424 */ /* 0x000fe200078e00ff */
[----:B------:R-:W-:Y:S01]  /*0a80*/  ULDC.64 UR4, c[0x0][0x750] ;  /* 0x0001d40000047ab9 */ /* 0x000fe20000000a00 */
[----:B------:R-:W-:Y:S01]  /*0a90*/  IMAD.MOV.U32 R5, RZ, RZ, -0x1 ;  /* 0xffffffffff057424 */ /* 0x000fe200078e00ff */
[----:B------:R-:W-:Y:S01]  /*0aa0*/  ISETP.GE.U32.AND P1, PT, R19, UR4, PT ;  /* 0x0000000413007c0c */ /* 0x000fe2000bf26070 */
[----:B------:R-:W-:Y:S01]  /*0ab0*/  UMOV UR23, 0xffffffff ;  /* 0xffffffff00177882 */ /* 0x000fe20000000000 */
[----:B------:R0:W-:Y:S01]  /*0ac0*/  STL [R1+0x88], R6 ;  /* 0x0000880601007387 */ /* 0x0001e20000100800 */
[----:B------:R-:W-:Y:S02]  /*0ad0*/  PRMT R4, RZ, 0x7610, R4 ;  /* 0x00007610ff047816 */ /* 0x000fe40000000004 */
[----:B------:R-:W-:Y:S01]  /*0ae0*/  ISETP.GE.U32.AND.EX P1, PT, R23, UR5, PT, P1 ;  /* 0x0000000517007c0c */ /* 0x000fe2000bf26110 */
[----:B------:R0:W-:-:S12]  /*0af0*/  STL [R1+0x80], R5 ;  /* 0x0000800501007387 */ /* 0x0001d80000100800 */
[----:B0-----:R-:W-:Y:S05]  /*0b00*/  @P1 BRA `(.L_x_9) ;  /* 0x0000000400381947 */ /* 0x001fea0003800000 */
[----:B------:R-:W0:Y:S01]  /*0b10*/  LDC.64 R14, c[0x0][0x728] ;  /* 0x0001ca00ff0e7b82 */ /* 0x000e220000000a00 */
[----:B------:R-:W-:Y:S01]  /*0b20*/  IMAD.MOV.U32 R4, RZ, RZ, R19 ;  /* 0x000000ffff047224 */ /* 0x000fe200078e0013 */
[----:B------:R-:W-:-:S06]  /*0b30*/  MOV R5, R23 ;  /* 0x0000001700057202 */ /* 0x000fcc0000000f00 */
[----:B------:R-:W2:Y:S08]  /*0b40*/  LDC R10, c[0x0][0x730] ;  /* 0x0001cc00ff0a7b82 */ /* 0x000eb00000000800 */
[----:B------:R-:W3:Y:S01]  /*0b50*/  LDC.64 R16, c[0x0][0x720] ;  /* 0x0001c800ff107b82 */ /* 0x000ee20000000a00 */
[----:B0-----:R-:W-:-:S04]  /*0b60*/  ISETP.NE.U32.AND P1, PT, R14, RZ, PT ;  /* 0x000000ff0e00720c */ /* 0x001fc80003f25070 */
[----:B------:R-:W-:-:S13]  /*0b70*/  ISETP.NE.AND.EX P1, PT, R15, RZ, PT, P1 ;  /* 0x000000ff0f00720c */ /* 0x000fda0003f25310 */
[----:B--23--:R-:W-:Y:S05]  /*0b80*/  @!P1 BRA `(.L_x_10) ;  /* 0x0000000000289947 */ /* 0x00cfea0003800000 */
[----:B------:R-:W0:Y:S02]  /*0b90*/  LDC R9, c[0x0][0x734] ;  /* 0x0001cd00ff097b82 */ /* 0x000e240000000800 */
[----:B0-----:R-:W-:-:S05]  /*0ba0*/  IADD3 R9, P1, R19, R9, RZ ;  /* 0x0000000913097210 */ /* 0x001fca0007f3e0ff */
[----:B------:R-:W-:-:S04]  /*0bb0*/  IMAD.X R13, RZ, RZ, R23, P1 ;  /* 0x000000ffff0d7224 */ /* 0x000fc800008e0617 */
[----:B------:R-:W-:-:S04]  /*0bc0*/  IMAD.WIDE.U32 R4, R13, R14, RZ ;  /* 0x0000000e0d047225 */ /* 0x000fc800078e00ff */
[----:B------:R-:W-:-:S04]  /*0bd0*/  IMAD.WIDE.U32 R6, P1, R9, R15, R4 ;  /* 0x0000000f09067225 */ /* 0x000fc80007820004 */
[----:B------:R-:W-:-:S04]  /*0be0*/  IMAD.WIDE.U32 R4, R9, R14, RZ ;  /* 0x0000000e09047225 */ /* 0x000fc800078e00ff */
[----:B------:R-:W-:Y:S01]  /*0bf0*/  IMAD.X R9, RZ, RZ, RZ, P1 ;  /* 0x000000ffff097224 */ /* 0x000fe200008e06ff */
[----:B------:R-:W-:Y:S01]  /*0c00*/  IADD3 RZ, P1, R5, R6, RZ ;  /* 0x0000000605ff7210 */ /* 0x000fe20007f3e0ff */
[----:B------:R-:W-:-:S04]  /*0c10*/  IMAD.MOV.U32 R8, RZ, RZ, R7 ;  /* 0x000000ffff087224 */ /* 0x000fc800078e0007 */
[----:B------:R-:W-:-:S08]  /*0c20*/  IMAD.WIDE.U32.X R4, R13, R15, R8, P1 ;  /* 0x0000000f0d047225 */ /* 0x000fd000008e0408 */
.L_x_10:
[----:B------:R-:W0:Y:S01]  /*0c30*/  LDC.64 R20, c[0x0][0x740] ;  /* 0x0001d000ff147b82 */ /* 0x000e220000000a00 */
[-C--:B------:R-:W-:Y:S01]  /*0c40*/  SHF.R.U64 R22, R4, R10.reuse, R5 ;  /* 0x0000000a04167219 */ /* 0x080fe20000001205 */
[----:B------:R-:W-:Y:S01]  /*0c50*/  IMAD.MOV.U32 R4, RZ, RZ, R19 ;  /* 0x000000ffff047224 */ /* 0x000fe200078e0013 */
[----:B------:R-:W-:Y:S01]  /*0c60*/  SHF.R.U32.HI R3, RZ, R10, R5 ;  /* 0x0000000aff037219 */ /* 0x000fe20000011605 */
[----:B------:R-:W-:Y:S01]  /*0c70*/  IMAD.MOV.U32 R5, RZ, RZ, R23 ;  /* 0x000000ffff057224 */ /* 0x000fe200078e0017 */
[----:B------:R-:W-:Y:S01]  /*0c80*/  IADD3 R7, P1, RZ, -R22, RZ ;  /* 0x80000016ff077210 */ /* 0x000fe20007f3e0ff */
[----:B-1----:R-:W-:Y:S02]  /*0c90*/  IMAD R23, R11, R12, R2 ;  /* 0x0000000c0b177224 */ /* 0x002fe400078e0202 */
[----:B------:R-:W1:Y:S01]  /*0ca0*/  LDC R8, c[0x0][0x718] ;  /* 0x0001c600ff087b82 */ /* 0x000e620000000800 */
[----:B------:R-:W-:Y:S02]  /*0cb0*/  IMAD.MOV.U32 R11, RZ, RZ, 0x1 ;  /* 0x00000001ff0b7424 */ /* 0x000fe400078e00ff */
[----:B------:R-:W-:-:S02]  /*0cc0*/  IMAD.X R3, RZ, RZ, ~R3, P1 ;  /* 0x000000ffff037224 */ /* 0x000fc400008e0e03 */
[----:B------:R-:W-:-:S03]  /*0cd0*/  IMAD.WIDE.U32 R4, R7, R16, R4 ;  /* 0x0000001007047225 */ /* 0x000fc600078e0004 */
[----:B------:R-:W2:Y:S01]  /*0ce0*/  LDC R14, c[0x0][0x708] ;  /* 0x0001c200ff0e7b82 */ /* 0x000ea20000000800 */
[----:B------:R-:W-:-:S04]  /*0cf0*/  IMAD R6, R3, R16, RZ ;  /* 0x0000001003067224 */ /* 0x000fc800078e02ff */
[----:B------:R-:W-:-:S03]  /*0d00*/  IMAD R3, R7, R17, R6 ;  /* 0x0000001107037224 */ /* 0x000fc600078e0206 */
[----:B------:R-:W3:Y:S01]  /*0d10*/  LDC R18, c[0x0][0x758] ;  /* 0x0001d600ff127b82 */ /* 0x000ee20000000800 */
[----:B------:R-:W-:Y:S01]  /*0d20*/  IMAD.IADD R3, R5, 0x1, R3 ;  /* 0x0000000105037824 */ /* 0x000fe200078e0203 */
[----:B0-----:R-:W-:Y:S01]  /*0d30*/  ISETP.NE.U32.AND P1, PT, R20, RZ, PT ;  /* 0x000000ff1400720c */ /* 0x001fe20003f25070 */
[----:B------:R-:W-:-:S03]  /*0d40*/  IMAD.MOV.U32 R5, RZ, RZ, -0x1 ;  /* 0xffffffffff057424 */ /* 0x000fc600078e00ff */
[----:B------:R-:W-:Y:S02]  /*0d50*/  ISETP.NE.AND.EX P1, PT, R21, RZ, PT, P1 ;  /* 0x000000ff1500720c */ /* 0x000fe40003f25310 */
[----:B------:R-:W0:Y:S01]  /*0d60*/  LDC R13, c[0x0][0x700] ;  /* 0x0001c000ff0d7b82 */ /* 0x000e220000000800 */
[-CC-:B-1----:R-:W-:Y:S02]  /*0d70*/  SHF.R.U64 R10, R4, R8.reuse, R3.reuse ;  /* 0x00000008040a7219 */ /* 0x182fe40000001203 */
[----:B------:R-:W-:-:S05]  /*0d80*/  SHF.R.U32.HI R3, RZ, R8, R3 ;  /* 0x00000008ff037219 */ /* 0x000fca0000011603 */
[----:B------:R-:W1:Y:S01]  /*0d90*/  LDC R15, c[0x0][0x748] ;  /* 0x0001d200ff0f7b82 */ /* 0x000e620000000800 */
[-CC-:B--2---:R-:W-:Y:S02]  /*0da0*/  SHF.R.U64 R19, R10, R14.reuse, R3.reuse ;  /* 0x0000000e0a137219 */ /* 0x184fe40000001203 */
[----:B------:R-:W-:-:S05]  /*0db0*/  SHF.R.U32.HI R3, RZ, R14, R3 ;  /* 0x0000000eff037219 */ /* 0x000fca0000011603 */
[----:B------:R-:W2:Y:S01]  /*0dc0*/  LDC R17, c[0x0][0x738] ;  /* 0x0001ce00ff117b82 */ /* 0x000ea20000000800 */
[-C--:B---3--:R-:W-:Y:S02]  /*0dd0*/  SHF.L.U32 R2, R5, R18.reuse, RZ ;  /* 0x0000001205027219 */ /* 0x088fe400000006ff */
[--C-:B------:R-:W-:Y:S02]  /*0de0*/  SHF.R.U64 R12, R19, R18, R3.reuse ;  /* 0x00000012130c7219 */ /* 0x100fe40000001203 */
[----:B------:R-:W-:Y:S02]  /*0df0*/  LOP3.LUT R8, RZ, R2, RZ, 0x33, !PT ;  /* 0x00000002ff087212 */ /* 0x000fe400078e33ff */
[----:B------:R-:W-:Y:S01]  /*0e00*/  SHF.R.U32.HI R3, RZ, R18, R3 ;  /* 0x00000012ff037219 */ /* 0x000fe20000011603 */
[----:B------:R-:W3:Y:S01]  /*0e10*/  LDC R16, c[0x0][0x710] ;  /* 0x0001c400ff107b82 */ /* 0x000ee20000000800 */
[----:B------:R-:W-:Y:S01]  /*0e20*/  MOV R2, R12 ;  /* 0x0000000c00027202 */ /* 0x000fe20000000f00 */
[----:B------:R-:W-:Y:S06]  /*0e30*/  @!P1 BRA `(.L_x_11) ;  /* 0x0000000000289947 */ /* 0x000fec0003800000 */
[----:B------:R-:W4:Y:S02]  /*0e40*/  LDC R7, c[0x0][0x74c] ;  /* 0x0001d300ff077b82 */ /* 0x000f240000000800 */
[----:B----4-:R-:W-:-:S05]  /*0e50*/  IADD3 R7, P1, R12, R7, RZ ;  /* 0x000000070c077210 */ /* 0x010fca0007f3e0ff */
        /* <DEDUP_REMOVED lines=8> */
.L_x_11:
[----:B-1----:R-:W-:Y:S01]  /*0ee0*/  SHF.R.U64 R4, R2, R15, R3 ;  /* 0x0000000f02047219 */ /* 0x002fe20000001203 */
[----:B0-----:R-:W-:Y:S01]  /*0ef0*/  VIADD R5, R13, 0xffffffff ;  /* 0xffffffff0d057836 */ /* 0x001fe20000000000 */
[----:B------:R-:W-:Y:S02]  /*0f00*/  SHF.L.U32 R2, R11, R18, RZ ;  /* 0x000000120b027219 */ /* 0x000fe400000006ff */
[----:B------:R-:W-:Y:S01]  /*0f10*/  LOP3.LUT R3, R19, R8, RZ, 0xc0, !PT ;  /* 0x0000000813037212 */ /* 0x000fe200078ec0ff */
[----:B------:R-:W-:Y:S01]  /*0f20*/  IMAD.MOV R6, RZ, RZ, -R4 ;  /* 0x000000ffff067224 */ /* 0x000fe200078e0a04 */
[----:B------:R-:W-:Y:S02]  /*0f30*/  SEL R0, R0, R23, !P5 ;  /* 0x0000001700007207 */ /* 0x000fe40006800000 */
[----:B------:R-:W-:Y:S01]  /*0f40*/  LOP3.LUT R5, R10, R5, RZ, 0xc0, !PT ;  /* 0x000000050a057212 */ /* 0x000fe200078ec0ff */
[----:B------:R-:W-:Y:S01]  /*0f50*/  IMAD R3, R2, R4, R3 ;  /* 0x0000000402037224 */ /* 0x000fe200078e0203 */
[----:B------:R-:W-:Y:S01]  /*0f60*/  R2UR UR23, R22 ;  /* 0x00000000161772ca */ /* 0x000fe200000e0000 */
[----:B--2---:R-:W-:-:S02]  /*0f70*/  IMAD R2, R6, R17, R12 ;  /* 0x0000001106027224 */ /* 0x004fc400078e020c */
[----:B---3--:R-:W-:Y:S02]  /*0f80*/  IMAD R0, R3, R16, R0 ;  /* 0x0000001003007224 */ /* 0x008fe400078e0200 */
[----:B------:R-:W-:Y:S02]  /*0f90*/  IMAD R3, R2, R13, R5 ;  /* 0x0000000d02037224 */ /* 0x000fe400078e0205 */
[----:B------:R-:W-:-:S03]  /*0fa0*/  IMAD.MOV.U32 R4, RZ, RZ, 0x1 ;  /* 0x00000001ff047424 */ /* 0x000fc600078e00ff */
[----:B------:R-:W-:Y:S02]  /*0fb0*/  SEL R2, R3, R0, !P5 ;  /* 0x0000000003027207 */ /* 0x000fe40006800000 */
[----:B------:R-:W-:-:S03]  /*0fc0*/  SEL R0, R0, R3, !P5 ;  /* 0x0000000300007207 */ /* 0x000fc60006800000 */
[----:B------:R0:W-:Y:S04]  /*0fd0*/  STL [R1+0x80], R2 ;  /* 0x0000800201007387 */ /* 0x0001e80000100800 */
[----:B------:R0:W-:Y:S02]  /*0fe0*/  STL [R1+0x88], R0 ;  /* 0x0000880001007387 */ /* 0x0001e40000100800 */
.L_x_9:
[----:B------:R-:W-:-:S08]  /*0ff0*/  NOP ;  /* 0x0000000000007918 */ /* 0x000fd00000000000 */
[----:B------:R-:W2:Y:S02]  /*1000*/  USETMAXREG.TRY_ALLOC.CTAPOOL UP0, 0xe8 ;  /* 0x000000e8000079c8 */ /* 0x000ea40008000600 */
[----:B--2---:R-:W-:-:S13]  /*1010*/  PLOP3.LUT P1, PT, PT, PT, UP0, 0x80, 0x0 ;  /* 0x000000000000781c */ /* 0x004fda0003f2f008 */
[----:B------:R-:W-:Y:S05]  /*1020*/  @!P1 BRA `(.L_x_9) ;  /* 0xfffffffc00f09947 */ /* 0x000fea000383ffff */
[----:B------:R-:W-:Y:S01]  /*1030*/  ULDC.64 UR4, c[0x0][0x698] ;  /* 0x0001a60000047ab9 */ /* 0x000fe20000000a00 */
[----:B------:R-:W-:Y:S01]  /*1040*/  ULDC.64 UR18, c[0x0][0x208] ;  /* 0x0000820000127ab9 */ /* 0x000fe20000000a00 */
[----:B------:R-:W-:-:S04]  /*1050*/  ISETP.NE.U32.AND P1, PT, RZ, UR4, PT ;  /* 0x00000004ff007c0c */ /* 0x000fc8000bf25070 */
[----:B------:R-:W-:-:S13]  /*1060*/  ISETP.NE.AND.EX P1, PT, RZ, UR5, PT, P1 ;  /* 0x00000005ff007c0c */ /* 0x000fda000bf25310 */
[----:B------:R-:W-:Y:S05]  /*1070*/  @!P1 BRA `(.L_x_12) ;  /* 0x0000000000209947 */ /* 0x000fea0003800000 */
[----:B0-----:R-:W0:Y:S02]  /*1080*/  LDC.64 R2, c[0x0][0x698] ;  /* 0x0001a600ff027b82 */ /* 0x001e240000000a00 */
[----:B0-----:R-:W2:Y:S02]  /*1090*/  LDG.E.64 R2, desc[UR18][R2.64] ;  /* 0x0000001202027981 */ /* 0x001ea4000c1e1b00 */
[----:B--2---:R-:W-:-:S04]  /*10a0*/  ISETP.NE.U32.AND P1, PT, R2, RZ, PT ;  /* 0x000000ff0200720c */ /* 0x004fc80003f25070 */
[----:B------:R-:W-:-:S13]  /*10b0*/  ISETP.NE.AND.EX P1, PT, R3, RZ, PT, P1 ;  /* 0x000000ff0300720c */ /* 0x000fda0003f25310 */
[----:B------:R-:W-:Y:S05]  /*10c0*/  @!P1 BRA `(.L_x_12) ;  /* 0x00000000000c9947 */ /* 0x000fea0003800000 */
[----:B------:R-:W2:Y:S02]  /*10d0*/  LD.E R2, desc[UR18][R2.64] ;  /* 0x0000001202027980 */ /* 0x000ea4000c101900 */
[----:B--2---:R-:W-:Y:S01]  /*10e0*/  R2UR UR20, R2 ;  /* 0x00000000021472ca */ /* 0x004fe200000e0000 */
[----:B------:R-:W-:-:S14]  /*10f0*/  BRA `(.L_x_13) ;  /* 0x0000000000247947 */ /* 0x000fdc0003800000 */
.L_x_12:
[----:B------:R-:W-:Y:S02]  /*1100*/  ULDC.64 UR4, c[0x0][0x688] ;  /* 0x0001a20000047ab9 */ /* 0x000fe40000000a00 */
[----:B------:R-:W-:-:S04]  /*1110*/  ISETP.NE.U32.AND P1, PT, RZ, UR4, PT ;  /* 0x00000004ff007c0c */ /* 0x000fc8000bf25070 */
[----:B------:R-:W-:-:S13]  /*1120*/  ISETP.NE.AND.EX P1, PT, RZ, UR5, PT, P1 ;  /* 0x00000005ff007c0c */ /* 0x000fda000bf25310 */
[----:B------:R-:W-:Y:S05]  /*1130*/  @!P1 BRA `(.L_x_14) ;  /* 0x0000000000109947 */ /* 0x000fea0003800000 */
[----:B0-----:R-:W0:Y:S02]  /*1140*/  LDC.64 R2, c[0x0][0x688] ;  /* 0x0001a200ff027b82 */ /* 0x001e240000000a00 */
[----:B0-----:R-:W2:Y:S02]  /*1150*/  LDG.E R2, desc[UR18][R2.64] ;  /* 0x0000001202027981 */ /* 0x001ea4000c1e1900 */
[----:B--2---:R-:W-:Y:S01]  /*1160*/  R2UR UR20, R2 ;  /* 0x00000000021472ca */ /* 0x004fe200000e0000 */
[----:B------:R-:W-:-:S14]  /*1170*/  BRA `(.L_x_13) ;  /* 0x0000000000047947 */ /* 0x000fdc0003800000 */
.L_x_14:
[----:B------:R-:W-:-:S05]  /*1180*/  ULDC UR20, c[0x0][0x680] ;  /* 0x0001a00000147ab9 */ /* 0x000fca0000000800 */
.L_x_13:
[----:B------:R-:W-:Y:S02]  /*1190*/  ULDC.64 UR4, c[0x0][0x6a0] ;  /* 0x0001a80000047ab9 */ /* 0x000fe40000000a00 */
        /* <DEDUP_REMOVED lines=11> */
.L_x_15:
        /* <DEDUP_REMOVED lines=8> */
.L_x_17:
[----:B------:R-:W-:-:S05]  /*12d0*/  ULDC UR21, c[0x0][0x684] ;  /* 0x0001a10000157ab9 */ /* 0x000fca0000000800 */
.L_x_16:
[----:B------:R-:W-:-:S13]  /*12e0*/  LOP3.LUT P1, RZ, R4, 0xff, RZ, 0xc0, !PT ;  /* 0x000000ff04ff7812 */ /* 0x000fda000782c0ff */
[----:B------:R-:W-:Y:S05]  /*12f0*/  @!P1 EXIT ;  /* 0x000000000000994d */ /* 0x000fea0003800000 */
[----:B------:R-:W-:Y:S01]  /*1300*/  ULDC UR4, c[0x0][0x28c] ;  /* 0x0000a30000047ab9 */ /* 0x000fe20000000800 */
[----:B------:R-:W-:Y:S02]  /*1310*/  ULOP3.LUT UR22, UR13, 0x1, URZ, 0xfc, !UPT ;  /* 0x000000010d167892 */ /* 0x000fe4000f8efc3f */
[----:B------:R-:W-:-:S04]  /*1320*/  UIADD3 UR4, UR4, 0x3f, URZ ;  /* 0x0000003f04047890 */ /* 0x000fc8000fffe03f */
[----:B------:R-:W-:-:S04]  /*1330*/  USHF.R.S32.HI UR5, URZ, 0x1f, UR4 ;  /* 0x0000001f3f057899 */ /* 0x000fc80008011404 */
[----:B------:R-:W-:-:S03]  /*1340*/  ULEA.HI UR5, UR5, UR4, URZ, 0x6 ;  /* 0x0000000405057291 */ /* 0x000fc6000f8f303f */
[----:B------:R-:W-:Y:S01]  /*1350*/  UMOV UR4, URZ ;  /* 0x0000003f00047c82 */ /* 0x000fe20008000000 */
[----:B------:R-:W-:-:S03]  /*1360*/  USHF.R.S32.HI UR12, URZ, 0x6, UR5 ;  /* 0x000000063f0c7899 */ /* 0x000fc60008011405 */
[----:B------:R-:W-:-:S09]  /*1370*/  UMOV UR5, URZ ;  /* 0x0000003f00057c82 */ /* 0x000fd20008000000 */
.L_x_224:
[----:B0-----:R-:W0:Y:S01]  /*1380*/  S2R R0, SR_TID.X ;  /* 0x0000000000007919 */ /* 0x001e220000002100 */
[----:B------:R-:W-:Y:S01]  /*1390*/  UISETP.LT.AND UP0, UPT, URZ, UR12, UPT ;  /* 0x0000000c3f00728c */ /* 0x000fe2000bf01270 */
[----:B------:R-:W-:Y:S02]  /*13a0*/  CS2R R228, SRZ ;  /* 0x0000000000e47805 */ /* 0x000fe4000001ff00 */
[----:B------:R-:W-:Y:S01]  /*13b0*/  CS2R R226, SRZ ;  /* 0x0000000000e27805 */ /* 0x000fe2000001ff00 */
[----:B------:R-:W-:Y:S01]  /*13c0*/  STL [R1+0x70], RZ ;  /* 0x000070ff01007387 */ /* 0x000fe20000100800 */
[----:B------:R-:W-:Y:S01]  /*13d0*/  USEL UR6, URZ, UR12, UP0 ;  /* 0x0000000c3f067287 */ /* 0x000fe20008000000 */
[----:B------:R-:W-:Y:S02]  /*13e0*/  CS2R R224, SRZ ;  /* 0x0000000000e07805 */ /* 0x000fe4000001ff00 */
[----:B------:R-:W-:Y:S01]  /*13f0*/  CS2R R222, SRZ ;  /* 0x0000000000de7805 */ /* 0x000fe2000001ff00 */
[----:B------:R-:W-:Y:S01]  /*1400*/  STL [R1+0x6c], RZ ;  /* 0x00006cff01007387 */ /* 0x000fe20000100800 */
[----:B------:R-:W-:Y:S01]  /*1410*/  UIADD3 UR7, UR12, -UR6, URZ ;  /* 0x800000060c077290 */ /* 0x000fe2000fffe03f */
[----:B------:R-:W-:-:S02]  /*1420*/  CS2R R220, SRZ ;  /* 0x0000000000dc7805 */ /* 0x000fc4000001ff00 */
[----:B------:R-:W-:Y:S01]  /*1430*/  CS2R R218, SRZ ;  /* 0x0000000000da7805 */ /* 0x000fe2000001ff00 */
[----:B------:R-:W-:Y:S01]  /*1440*/  STL [R1+0x68], RZ ;  /* 0x000068ff01007387 */ /* 0x000fe20000100800 */
[----:B------:R-:W-:Y:S01]  /*1450*/  UISETP.GE.AND UP0, UPT, UR7, 0x1, UPT ;  /* 0x000000010700788c */ /* 0x000fe2000bf06270 */
[----:B------:R-:W-:Y:S01]  /*1460*/  CS2R R216, SRZ ;  /* 0x0000000000d87805 */ /* 0x000fe2000001ff00 */
[----:B------:R-:W-:Y:S01]  /*1470*/  UMOV UR6, URZ ;  /* 0x0000003f00067c82 */ /* 0x000fe20008000000 */
[----:B------:R-:W-:Y:S01]  /*1480*/  STL [R1+0x64], RZ ;  /* 0x000064ff01007387 */ /* 0x000fe20000100800 */
[----:B------:R-:W-:Y:S02]  /*1490*/  CS2R R214, SRZ ;  /* 0x0000000000d67805 */ /* 0x000fe4000001ff00 */
[----:B------:R-:W-:Y:S02]  /*14a0*/  CS2R R212, SRZ ;  /* 0x0000000000d47805 */ /* 0x000fe4000001ff00 */
[----:B------:R-:W-:Y:S01]  /*14b0*/  PLOP3.LUT P1, PT, PT, PT, UP0, 0x80, 0x0 ;  /* 0x000000000000781c */ /* 0x000fe20003f2f008 */
[----:B------:R-:W-:Y:S01]  /*14c0*/  STL [R1+0x60], RZ ;  /* 0x000060ff01007387 */ /* 0x000fe20000100800 */
[----:B------:R-:W-:-:S02]  /*14d0*/  CS2R R210, SRZ ;  /* 0x0000000000d27805 */ /* 0x000fc4000001ff00 */
[----:B------:R-:W-:Y:S02]  /*14e0*/  CS2R R208, SRZ ;  /* 0x0000000000d07805 */ /* 0x000fe4000001ff00 */
[----:B------:R-:W-:Y:S01]  /*14f0*/  CS2R R206, SRZ ;  /* 0x0000000000ce7805 */ /* 0x000fe2000001ff00 */
[----:B------:R-:W-:Y:S01]  /*1500*/  STL [R1+0x5c], RZ ;  /* 0x00005cff01007387 */ /* 0x000fe20000100800 */
[----:B------:R-:W-:Y:S02]  /*1510*/  CS2R R204, SRZ ;  /* 0x0000000000cc7805 */ /* 0x000fe4000001ff00 */
[----:B------:R-:W-:Y:S02]  /*1520*/  CS2R R202, SRZ ;  /* 0x0000000000ca7805 */ /* 0x000fe4000001ff00 */
[----:B------:R-:W-:Y:S01]  /*1530*/  CS2R R200, SRZ ;  /* 0x0000000000c87805 */ /* 0x000fe2000001ff00 */
[----:B------:R-:W-:Y:S01]  /*1540*/  STL [R1+0x58], RZ ;  /* 0x000058ff01007387 */ /* 0x000fe20000100800 */
[----:B------:R-:W-:-:S02]  /*1550*/  CS2R R198, SRZ ;  /* 0x0000000000c67805 */ /* 0x000fc4000001ff00 */
[----:B------:R-:W-:Y:S02]  /*1560*/  CS2R R196, SRZ ;  /* 0x0000000000c47805 */ /* 0x000fe4000001ff00 */
[----:B------:R-:W-:Y:S01]  /*1570*/  CS2R R194, SRZ ;  /* 0x0000000000c27805 */ /* 0x000fe2000001ff00 */
[----:B------:R-:W-:Y:S01]  /*1580*/  STL [R1+0x54], RZ ;  /* 0x000054ff01007387 */ /* 0x000fe20000100800 */
[----:B0-----:R-:W-:Y:S02]  /*1590*/  LOP3.LUT R0, R0, 0x80, RZ, 0xc0, !PT ;  /* 0x0000008000007812 */ /* 0x001fe400078ec0ff */
[----:B------:R-:W-:Y:S02]  /*15a0*/  CS2R R192, SRZ ;  /* 0x0000000000c07805 */ /* 0x000fe4000001ff00 */
[----:B------:R-:W-:Y:S01]  /*15b0*/  CS2R R190, SRZ ;  /* 0x0000000000be7805 */ /* 0x000fe2000001ff00 */
[----:B------:R-:W-:Y:S01]  /*15c0*/  STL [R1+0x50], RZ ;  /* 0x000050ff01007387 */ /* 0x000fe20000100800 */
[----:B------:R-:W-:-:S02]  /*15d0*/  SHF.R.U32.HI R0, RZ, 0x7, R0 ;  /* 0x00000007ff007819 */ /* 0x000fc40000011600 */
        /* <DEDUP_REMOVED lines=23> */
[----:B------:R-:W-:Y:S01]  /*1750*/  CS2R R154, SRZ ;  /* 0x00000000009a7805 */ /* 0x000fe2000001ff00 */
[----:B------:R-:W-:Y:S01]  /*1760*/  IMAD.MOV.U32 R153, RZ, RZ, RZ ;  /* 0x000000ffff997224 */ /* 0x000fe200078e00ff */
[----:B-1----:R-:W-:Y:S01]  /*1770*/  CS2R R22, SRZ ;  /* 0x0000000000167805 */ /* 0x002fe2000001ff00 */
        /* <DEDUP_REMOVED lines=9> */
[----:B--2---:R-:W-:-:S02]  /*1810*/  CS2R R8, SRZ ;  /* 0x0000000000087805 */ /* 0x004fc4000001ff00 */
[----:B------:R-:W-:Y:S02]  /*1820*/  CS2R R6, SRZ ;  /* 0x0000000000067805 */ /* 0x000fe4000001ff00 */
[----:B------:R-:W-:Y:S01]  /*1830*/  CS2R R4, SRZ ;  /* 0x0000000000047805 */ /* 0x000fe2000001ff00 */
[----:B------:R-:W-:Y:S01]  /*1840*/  STL [R1+0x28], RZ ;  /* 0x000028ff01007387 */ /* 0x000fe20000100800 */
[----:B---3--:R-:W-:Y:S02]  /*1850*/  CS2R R2, SRZ ;  /* 0x0000000000027805 */ /* 0x008fe4000001ff00 */
        /* <DEDUP_REMOVED lines=10> */
[----:B------:R-:W0:Y:S01]  /*1900*/  SHFL.IDX PT, R0, R0, RZ, 0x1f ;  /* 0x00001fff00007589 */ /* 0x000e2200000e0000 */
[----:B------:R-:W-:-:S02]  /*1910*/  CS2R R40, SRZ ;  /* 0x0000000000287805 */ /* 0x000fc4000001ff00 */
[----:B------:R-:W-:Y:S02]  /*1920*/  CS2R R42, SRZ ;  /* 0x00000000002a7805 */ /* 0x000fe4000001ff00 */
[----:B------:R-:W-:Y:S01]  /*1930*/  CS2R R44, SRZ ;  /* 0x00000000002c7805 */ /* 0x000fe2000001ff00 */
[----:B------:R1:W-:Y:S01]  /*1940*/  STL [R1+0x1c], RZ ;  /* 0x00001cff01007387 */ /* 0x0003e20000100800 */
[----:B------:R-:W-:Y:S02]  /*1950*/  CS2R R46, SRZ ;  /* 0x00000000002e7805 */ /* 0x000fe4000001ff00 */
[----:B------:R-:W-:Y:S02]  /*1960*/  CS2R R48, SRZ ;  /* 0x0000000000307805 */ /* 0x000fe4000001ff00 */
[----:B------:R-:W-:Y:S01]  /*1970*/  CS2R R50, SRZ ;  /* 0x0000000000327805 */ /* 0x000fe2000001ff00 */
[----:B------:R1:W-:Y:S01]  /*1980*/  STL [R1+0x18], RZ ;  /* 0x000018ff01007387 */ /* 0x0003e20000100800 */
        /* <DEDUP_REMOVED lines=16> */
[----:B0-----:R-:W-:-:S02]  /*1a90*/  R2UR UR8, R0 ;  /* 0x00000000000872ca */ /* 0x001fc400000e0000 */
[----:B------:R-:W-:Y:S02]  /*1aa0*/  CS2R R76, SRZ ;  /* 0x00000000004c7805 */ /* 0x000fe4000001ff00 */
[----:B------:R-:W-:Y:S01]  /*1ab0*/  CS2R R78, SRZ ;  /* 0x00000000004e7805 */ /* 0x000fe2000001ff00 */
[----:B------:R1:W-:Y:S01]  /*1ac0*/  STL [R1+0x4], RZ ;  /* 0x000004ff01007387 */ /* 0x0003e20000100800 */
[----:B------:R-:W-:Y:S02]  /*1ad0*/  CS2R R80, SRZ ;  /* 0x0000000000507805 */ /* 0x000fe4000001ff00 */
[----:B------:R-:W-:Y:S02]  /*1ae0*/  CS2R R82, SRZ ;  /* 0x0000000000527805 */ /* 0x000fe4000001ff00 */
[----:B------:R-:W-:Y:S01]  /*1af0*/  CS2R R84, SRZ ;  /* 0x0000000000547805 */ /* 0x000fe2000001ff00 */
[----:B------:R1:W-:Y:S01]  /*1b00*/  STL [R1], RZ ;  /* 0x000000ff01007387 */ /* 0x0003e20000100800 */
[----:B------:R-:W-:-:S02]  /*1b10*/  CS2R R86, SRZ ;  /* 0x0000000000567805 */ /* 0x000fc4000001ff00 */
[----:B------:R-:W-:Y:S02]  /*1b20*/  CS2R R88, SRZ ;  /* 0x0000000000587805 */ /* 0x000fe4000001ff00 */
[----:B------:R-:W-:Y:S02]  /*1b30*/  CS2R R90, SRZ ;  /* 0x00000000005a7805 */ /* 0x000fe4000001ff00 */
[----:B------:R-:W-:Y:S02]  /*1b40*/  CS2R R92, SRZ ;  /* 0x00000000005c7805 */ /* 0x000fe4000001ff00 */
[----:B------:R-:W-:Y:S02]  /*1b50*/  CS2R R94, SRZ ;  /* 0x00000000005e7805 */ /* 0x000fe4000001ff00 */
[----:B------:R-:W-:Y:S02]  /*1b60*/  CS2R R96, SRZ ;  /* 0x0000000000607805 */ /* 0x000fe4000001ff00 */
        /* <DEDUP_REMOVED lines=26> */
[----:B------:R-:W-:Y:S01]  /*1d10*/  CS2R R150, SRZ ;  /* 0x0000000000967805 */ /* 0x000fe2000001ff00 */
[----:B-1----:R-:W-:Y:S06]  /*1d20*/  @!P1 BRA `(.L_x_18) ;  /* 0x0000001400009947 */ /* 0x002fec0003800000 */
[----:B------:R-:W0:Y:S01]  /*1d30*/  S2UR UR10, SR_CgaCtaId ;  /* 0x00000000000a79c3 */ /* 0x000e220000008800 */
[----:B------:R-:W-:Y:S01]  /*1d40*/  ULEA.HI UR6, UR8, UR8, URZ, 0x1 ;  /* 0x0000000808067291 */ /* 0x000fe2000f8f083f */
[----:B------:R-:W-:Y:S01]  /*1d50*/  IMAD.MOV.U32 R229, RZ, RZ, RZ ;  /* 0x000000ffffe57224 */ /* 0x000fe200078e00ff */
[----:B------:R-:W-:Y:S01]  /*1d60*/  UMOV UR9, 0x400 ;  /* 0x0000040000097882 */ /* 0x000fe20000000000 */
[----:B------:R-:W-:Y:S01]  /*1d70*/  IMAD.U32 R0, RZ, RZ, UR4 ;  /* 0x00000004ff007e24 */ /* 0x000fe2000f8e00ff */
[----:B------:R-:W-:Y:S01]  /*1d80*/  ULOP3.LUT UR6, UR6, 0x1ffffe, URZ, 0xc0, !UPT ;  /* 0x001ffffe06067892 */ /* 0x000fe2000f8ec03f */
[----:B------:R-:W-:Y:S01]  /*1d90*/  UMOV UR14, UR7 ;  /* 0x00000007000e7c82 */ /* 0x000fe20008000000 */
[----:B------:R-:W-:Y:S02]  /*1da0*/  UPLOP3.LUT UP0, UPT, UPT, UPT, UPT, 0x40, 0x0 ;  /* 0x000000000000789c */ /* 0x000fe40003f0e870 */
[----:B------:R-:W-:Y:S01]  /*1db0*/  UIADD3 UR6, UR8, -UR6, URZ ;  /* 0x8000000608067290 */ /* 0x000fe2000fffe03f */
[----:B------:R-:W-:Y:S01]  /*1dc0*/  UMOV UR16, UR5 ;  /* 0x0000000500107c82 */ /* 0x000fe20008000000 */
[----:B------:R-:W-:Y:S01]  /*1dd0*/  UMOV UR17, UR5 ;  /* 0x0000000500117c82 */ /* 0x000fe20008000000 */
[----:B------:R-:W-:Y:S01]  /*1de0*/  UMOV UR7, URZ ;  /* 0x0000003f00077c82 */ /* 0x000fe20008000000 */
[----:B------:R-:W-:Y:S01]  /*1df0*/  ULDC UR25, c[0x0][0x644] ;  /* 0x0001910000197ab9 */ /* 0x000fe20000000800 */
[----:B0-----:R-:W-:-:S04]  /*1e00*/  ULEA UR9, UR10, UR9, 0x18 ;  /* 0x000000090a097291 */ /* 0x001fc8000f8ec03f */
[----:B------:R-:W-:-:S04]  /*1e10*/  ULEA UR6, UR6, UR9, 0xb ;  /* 0x0000000906067291 */ /* 0x000fc8000f8e583f */
[----:B------:R-:W-:-:S04]  /*1e20*/  UIADD3 UR6, UR6, 0x180, URZ ;  /* 0x0000018006067890 */ /* 0x000fc8000fffe03f */
[----:B------:R-:W-:-:S03]  /*1e30*/  USHF.R.U32.HI UR8, URZ, 0x4, UR6 ;  /* 0x000000043f087899 */ /* 0x000fc60008011606 */
[----:B------:R-:W-:Y:S01]  /*1e40*/  UMOV UR6, URZ ;  /* 0x0000003f00067c82 */ /* 0x000fe20008000000 */
[----:B------:R-:W-:-:S12]  /*1e50*/  ULOP3.LUT UR15, UR8, 0x3fff, URZ, 0xc0, !UPT ;  /* 0x00003fff080f7892 */ /* 0x000fd8000f8ec03f */
.L_x_26:
[----:B------:R-:W-:-:S06]  /*1e60*/  UISETP.NE.AND UP1, UPT, UR22, 0x3, UPT ;  /* 0x000000031600788c */ /* 0x000fcc000bf25270 */
[----:B------:R-:W-:-:S13]  /*1e70*/  PLOP3.LUT P2, PT, PT, PT, UP1, 0x80, 0x0 ;  /* 0x000000000000781c */ /* 0x000fda0003f4f018 */
[----:B0-----:R-:W-:Y:S05]  /*1e80*/  @!P2 BRA `(.L_x_19) ;  /* 0x000000000004a947 */ /* 0x001fea0003800000 */
[----:B------:R-:W-:Y:S01]  /*1e90*/  BPT.TRAP 0x1 ;  /* 0x000000040000795c */ /* 0x000fe20000300000 */
.L_x_19:
[----:B------:R-:W0:Y:S01]  /*1ea0*/  S2UR UR9, SR_CgaCtaId ;  /* 0x00000000000979c3 */ /* 0x000e220000008800 */
[----:B------:R-:W-:Y:S01]  /*1eb0*/  UMOV UR8, 0x400 ;  /* 0x0000040000087882 */ /* 0x000fe20000000000 */
[----:B------:R-:W-:Y:S01]  /*1ec0*/  SHF.L.U32 R152, R0, 0x1f, RZ ;  /* 0x0000001f00987819 */ /* 0x000fe200000006ff */
[----:B0-----:R-:W-:-:S04]  /*1ed0*/  ULEA UR24, UR9, UR8, 0x18 ;  /* 0x0000000809187291 */ /* 0x001fc8000f8ec03f */
[----:B------:R-:W-:-:S09]  /*1ee0*/  ULEA UR8, UR16, UR24, 0x3 ;  /* 0x0000001810087291 */ /* 0x000fd2000f8e183f */
[----:B------:R0:W1:Y:S01]  /*1ef0*/  SYNCS.PHASECHK.TRANS64.TRYWAIT P1, [UR8], R152 ;  /* 0x00000098ff0075a7 */ /* 0x0000620008020148 */
[----:B------:R-:W-:Y:S05]  /*1f00*/  @!P2 BRA `(.L_x_20) ;  /* 0x000000000004a947 */ /* 0x000fea0003800000 */
[----:B------:R-:W-:Y:S01]  /*1f10*/  BPT.TRAP 0x1 ;  /* 0x000000040000795c */ /* 0x000fe20000300000 */
.L_x_20:
[----:B-1----:R-:W-:Y:S05]  /*1f20*/  @P1 BRA `(.L_x_21) ;  /* 0x0000000000081947 */ /* 0x002fea0003800000 */
[----:B------:R-:W1:Y:S02]  /*1f30*/  SYNCS.PHASECHK.TRANS64.TRYWAIT P1, [UR8], R152 ;  /* 0x00000098ff0075a7 */ /* 0x000e640008020148 */
[----:B-1----:R-:W-:Y:S05]  /*1f40*/  @!P1 BRA `(.L_x_22) ;  /* 0x000000fc00209947 */ /* 0x002fea0003800000 */
.L_x_21:
[----:B------:R-:W-:Y:S04]  /*1f50*/  STL [R1+0x90], R2 ;  /* 0x0000900201007387 */ /* 0x000fe80000100800 */
[----:B-----5:R1:W-:Y:S02]  /*1f60*/  STL [R1+0x8c], R0 ;  /* 0x00008c0001007387 */ /* 0x0203e40000100800 */
[----:B-1----:R-:W0:Y:S02]  /*1f70*/  S2R R0, SR_TID.X ;  /* 0x0000000000007919 */ /* 0x002e240000002100 */
[C---:B0-----:R-:W-:Y:S01]  /*1f80*/  SHF.L.U32 R152, R0.reuse, 0x5, RZ ;  /* 0x0000000500987819 */ /* 0x041fe200000006ff */
[----:B------:R-:W-:-:S03]  /*1f90*/  IMAD.SHL.U32 R2, R0, 0x200, RZ ;  /* 0x0000020000027824 */ /* 0x000fc600078e00ff */
[----:B------:R-:W-:Y:S01]  /*1fa0*/  LOP3.LUT R152, R152, 0x1c00, RZ, 0xc0, !PT ;  /* 0x00001c0098987812 */ /* 0x000fe200078ec0ff */
[----:B------:R-:W-:-:S03]  /*1fb0*/  IMAD.SHL.U32 R0, R0, 0x10, RZ ;  /* 0x0000001000007824 */ /* 0x000fc600078e00ff */
[----:B------:R-:W-:Y:S02]  /*1fc0*/  LOP3.LUT R152, R152, 0x200, R2, 0xf8, !PT ;  /* 0x0000020098987812 */ /* 0x000fe400078ef802 */
[----:B------:R0:W5:Y:S02]  /*1fd0*/  LDL.LU R2, [R1+0x90] ;  /* 0x0000900001027983 */ /* 0x0001640000300800 */
[----:B------:R-:W-:-:S04]  /*1fe0*/  LOP3.LUT R152, R152, 0x1c0, R0, 0xf8, !PT ;  /* 0x000001c098987812 */ /* 0x000fc800078ef800 */
[----:B------:R-:W-:Y:S02]  /*1ff0*/  LOP3.LUT R152, R152, 0x20, R0, 0xf8, !PT ;  /* 0x0000002098987812 */ /* 0x000fe400078ef800 */
[----:B------:R0:W5:Y:S01]  /*2000*/  LDL.LU R0, [R1+0x8c] ;  /* 0x00008c0001007983 */ /* 0x0001620000300800 */
[----:B------:R-:W-:Y:S02]  /*2010*/  USHF.L.U32 UR8, UR16, 0xa, URZ ;  /* 0x0000000a10087899 */ /* 0x000fe4000800063f */
[----:B------:R-:W-:Y:S02]  /*2020*/  UIADD3 UR9, UR24, 0xa180, URZ ;  /* 0x0000a18018097890 */ /* 0x000fe4000fffe03f */
[----:B------:R-:W-:Y:S02]  /*2030*/  USEL UR7, UR7, URZ, !UP0 ;  /* 0x0000003f07077287 */ /* 0x000fe4000c000000 */
[----:B------:R-:W-:Y:S01]  /*2040*/  LEA.HI R152, R152, UR8, RZ, 0x1d ;  /* 0x0000000898987c11 */ /* 0x000fe2000f8fe8ff */
[----:B------:R-:W-:-:S02]  /*2050*/  USHF.R.U32.HI UR9, URZ, 0x4, UR9 ;  /* 0x000000043f097899 */ /* 0x000fc40008011609 */
[----:B------:R-:W-:Y:S02]  /*2060*/  ULOP3.LUT UR10, UR15, 0x10000, URZ, 0xfc, !UPT ;  /* 0x000100000f0a7892 */ /* 0x000fe4000f8efc3f */
[----:B------:R-:W-:Y:S01]  /*2070*/  ULOP3.LUT UR9, UR9, 0x3fff, URZ, 0xc0, !UPT ;  /* 0x00003fff09097892 */ /* 0x000fe2000f8ec03f */
[----:B------:R-:W1:Y:S01]  /*2080*/  LDS R152, [R152+UR24+0x32180] ;  /* 0x0321801898987984 */ /* 0x000e620008000800 */
[----:B------:R-:W-:Y:S02]  /*2090*/  UISETP.NE.U32.AND UP0, UPT, UR7, URZ, UPT ;  /* 0x0000003f0700728c */ /* 0x000fe4000bf05070 */
[----:B------:R-:W-:Y:S02]  /*20a0*/  ULOP3.LUT UR9, UR9, 0x10000, URZ, 0xfc, !UPT ;  /* 0x0001000009097892 */ /* 0x000fe4000f8efc3f */
[----:B------:R-:W-:Y:S02]  /*20b0*/  ULEA UR7, UR16, UR10, 0x8 ;  /* 0x0000000a10077291 */ /* 0x000fe4000f8e403f */
[----:B------:R-:W-:Y:S01]  /*20c0*/  UIADD3 UR10, UR8, UR9, URZ ;  /* 0x00000009080a7290 */ /* 0x000fe2000fffe03f */
[----:B------:R-:W-:-:S02]  /*20d0*/  UMOV UR11, 0x80000020 ;  /* 0x80000020000b7882 */ /* 0x000fc40000000000 */
[----:B------:R-:W-:Y:S01]  /*20e0*/  UMOV UR9, 0xc0000010 ;  /* 0xc000001000097882 */ /* 0x000fe20000000000 */
[----:B------:R-:W-:Y:S01]  /*20f0*/  UIADD3 UR6, UR6, 0x1, URZ ;  /* 0x0000000106067890 */ /* 0x000fe2000fffe03f */
[----:B------:R-:W-:Y:S01]  /*2100*/  UMOV UR8, UR7 ;  /* 0x0000000700087c82 */ /* 0x000fe20008000000 */
[----:B-1----:R-:W-:-:S06]  /*2110*/  WARPGROUP.ARRIVE ;  /* 0x00000000000079c5 */ /* 0x002fcc0000000000 */
[----:B------:R-:W-:Y:S01]  /*2120*/  QGMMA.SP.64x256x64.F32.E4M3.E4M3 R24, gdesc[UR8], R24, UP0, R152, gsb0 ;  /* 0x07e09800081879f3 */ /* 0x000fe2000b800a18 */
[----:B------:R-:W-:-:S04]  /*2130*/  UISETP.NE.AND UP0, UPT, UR6, UR25, UPT ;  /* 0x000000190600728c */ /* 0x000fc8000bf05270 */
[----:B------:R-:W-:-:S04]  /*2140*/  USEL UR7, URZ, 0x1, UP0 ;  /* 0x000000013f077887 */ /* 0x000fc80008000000 */
[----:B------:R-:W-:-:S06]  /*2150*/  UISETP.NE.AND UP0, UPT, UR7, URZ, UPT ;  /* 0x0000003f0700728c */ /* 0x000fcc000bf05270 */
[----:B------:R-:W-:Y:S01]  /*2160*/  PLOP3.LUT P1, PT, PT, PT, UP0, 0x80, 0x0 ;  /* 0x000000000000781c */ /* 0x000fe20003f2f008 */
[----:B------:R-:W-:-:S12]  /*2170*/  WARPGROUP.DEPBAR.LE gsb0, 0x0 ;  /* 0x00008000000079c5 */ /* 0x000fd80000010000 */
[----:B0-----:R-:W-:Y:S05]  /*2180*/  @!P1 BRA `(.L_x_23) ;  /* 0x0000000c00789947 */ /* 0x001fea0003800000 */
[----:B-----5:R-:W-:Y:S01]  /*2190*/  FADD R2, R24, R2 ;  /* 0x0000000218027221 */ /* 0x020fe20000000000 */
[----:B------:R-:W-:-:S01]  /*21a0*/  FADD R3, R25, R3 ;  /* 0x0000000319037221 */ /* 0x000fc20000000000 */
[----:B------:R0:W-:Y:S01]  /*21b0*/  STL [R1+0x8c], R0 ;  /* 0x00008c0001007387 */ /* 0x0001e20000100800 */
[----:B------:R-:W-:-:S01]  /*21c0*/  FADD R4, R26, R4 ;  /* 0x000000041a047221 */ /* 0x000fc20000000000 */
[----:B------:R-:W-:Y:S01]  /*21d0*/  FADD R5, R27, R5 ;  /* 0x000000051b057221 */ /* 0x000fe20000000000 */
[----:B------:R-:W-:-:S01]  /*21e0*/  FADD R6, R28, R6 ;  /* 0x000000061c067221 */ /* 0x000fc20000000000 */
[----:B------:R-:W-:Y:S01]  /*21f0*/  FADD R7, R29, R7 ;  /* 0x000000071d077221 */ /* 0x000fe20000000000 */
[----:B0-----:R-:W2:Y:S04]  /*2200*/  LDL.LU R0, [R1+0x2c] ;  /* 0x00002c0001007983 */ /* 0x001ea80000300800 */
[----:B------:R0:W-:Y:S01]  /*2210*/  STL [R1+0x90], R2 ;  /* 0x0000900201007387 */ /* 0x0001e20000100800 */
[----:B------:R-:W-:-:S01]  /*2220*/  FADD R8, R30, R8 ;  /* 0x000000081e087221 */ /* 0x000fc20000000000 */
[----:B------:R-:W-:-:S02]  /*2230*/  FADD R9, R31, R9 ;  /* 0x000000091f097221 */ /* 0x000fc40000000000 */
[----:B0-----:R-:W3:Y:S04]  /*2240*/  LDL.LU R2, [R1+0x28] ;  /* 0x0000280001027983 */ /* 0x001ee80000300800 */
[----:B------:R0:W-:Y:S01]  /*2250*/  STL [R1+0x94], R3 ;  /* 0x0000940301007387 */ /* 0x0001e20000100800 */
[----:B------:R-:W-:-:S03]  /*2260*/  FADD R10, R32, R10 ;  /* 0x0000000a200a7221 */ /* 0x000fc60000000000 */
[----:B0-----:R-:W4:Y:S04]  /*2270*/  LDL.LU R3, [R1+0x24] ;  /* 0x0000240001037983 */ /* 0x001f280000300800 */
[----:B------:R0:W-:Y:S01]  /*2280*/  STL [R1+0x98], R4 ;  /* 0x0000980401007387 */ /* 0x0001e20000100800 */
[----:B------:R-:W-:-:S03]  /*2290*/  FADD R11, R33, R11 ;  /* 0x0000000b210b7221 */ /* 0x000fc60000000000 */
[----:B0-----:R-:W4:Y:S04]  /*22a0*/  LDL.LU R4, [R1+0x20] ;  /* 0x0000200001047983 */ /* 0x001f280000300800 */
[----:B------:R0:W-:Y:S01]  /*22b0*/  STL [R1+0x9c], R5 ;  /* 0x00009c0501007387 */ /* 0x0001e20000100800 */
[----:B------:R-:W-:-:S03]  /*22c0*/  FADD R12, R34, R12 ;  /* 0x0000000c220c7221 */ /* 0x000fc60000000000 */
[----:B0-----:R-:W4:Y:S04]  /*22d0*/  LDL.LU R5, [R1+0x1c] ;  /* 0x00001c0001057983 */ /* 0x001f280000300800 */
[----:B------:R0:W-:Y:S04]  /*22e0*/  STL [R1+0xa0], R6 ;  /* 0x0000a00601007387 */ /* 0x0001e80000100800 */
        /* <DEDUP_REMOVED lines=12> */
[----:B0-----:R-:W4:Y:S01]  /*23b0*/  LDL.LU R12, [R1] ;  /* 0x00000000010c7983 */ /* 0x001f220000300800 */
[----:B------:R-:W-:-:S01]  /*23c0*/  FADD R13, R35, R13 ;  /* 0x0000000d230d7221 */ /* 0x000fc20000000000 */
[----:B------:R-:W-:Y:S01]  /*23d0*/  FADD R14, R36, R14 ;  /* 0x0000000e240e7221 */ /* 0x000fe20000000000 */
[----:B------:R-:W-:-:S01]  /*23e0*/  FADD R15, R37, R15 ;  /* 0x0000000f250f7221 */ /* 0x000fc20000000000 */
[----:B------:R-:W-:Y:S01]  /*23f0*/  FADD R16, R38, R16 ;  /* 0x0000001026107221 */ /* 0x000fe20000000000 */
[----:B------:R-:W-:-:S01]  /*2400*/  FADD R17, R39, R17 ;  /* 0x0000001127117221 */ /* 0x000fc20000000000 */
[----:B------:R-:W-:Y:S01]  /*2410*/  STL [R1+0xbc], R13 ;  /* 0x0000bc0d01007387 */ /* 0x000fe20000100800 */
        /* <DEDUP_REMOVED lines=15> */
[----:B------:R0:W-:Y:S01]  /*2510*/  STL [R1+0xcc], R17 ;  /* 0x0000cc1101007387 */ /* 0x0001e20000100800 */
[----:B------:R-:W-:-:S01]  /*2520*/  FADD R159, R52, R159 ;  /* 0x0000009f349f7221 */ /* 0x000fc20000000000 */
[----:B------:R-:W-:Y:S01]  /*2530*/  FADD R160, R53, R160 ;  /* 0x000000a035a07221 */ /* 0x000fe20000000000 */
        /* <DEDUP_REMOVED lines=68> */
[----:B--2---:R-:W-:-:S01]  /*2980*/  FADD R0, R133, R0 ;  /* 0x0000000085007221 */ /* 0x004fc20000000000 */
[----:B---3--:R-:W-:Y:S01]  /*2990*/  FADD R2, R132, R2 ;  /* 0x0000000284027221 */ /* 0x008fe20000000000 */
[----:B----4-:R-:W-:-:S01]  /*29a0*/  FADD R3, R131, R3 ;  /* 0x0000000383037221 */ /* 0x010fc20000000000 */
        /* <DEDUP_REMOVED lines=8> */
[----:B------:R-:W-:-:S05]  /*2a30*/  FADD R12, R122, R12 ;  /* 0x0000000c7a0c7221 */ /* 0x000fca0000000000 */
[----:B------:R1:W-:Y:S04]  /*2a40*/  STL [R1], R12 ;  /* 0x0000000c01007387 */ /* 0x0003e80000100800 */
[----:B------:R2:W-:Y:S04]  /*2a50*/  STL [R1+0x4], R11 ;  /* 0x0000040b01007387 */ /* 0x0005e80000100800 */
[----:B------:R3:W-:Y:S04]  /*2a60*/  STL [R1+0x8], R10 ;  /* 0x0000080a01007387 */ /* 0x0007e80000100800 */
[----:B------:R4:W-:Y:S04]  /*2a70*/  STL [R1+0xc], R9 ;  /* 0x00000c0901007387 */ /* 0x0009e80000100800 */
[----:B------:R4:W-:Y:S04]  /*2a80*/  STL [R1+0x10], R8 ;  /* 0x0000100801007387 */ /* 0x0009e80000100800 */
[----:B------:R4:W-:Y:S04]  /*2a90*/  STL [R1+0x14], R7 ;  /* 0x0000140701007387 */ /* 0x0009e80000100800 */
[----:B------:R4:W-:Y:S04]  /*2aa0*/  STL [R1+0x18], R6 ;  /* 0x0000180601007387 */ /* 0x0009e80000100800 */
[----:B------:R4:W-:Y:S04]  /*2ab0*/  STL [R1+0x1c], R5 ;  /* 0x00001c0501007387 */ /* 0x0009e80000100800 */
[----:B------:R4:W-:Y:S04]  /*2ac0*/  STL [R1+0x20], R4 ;  /* 0x0000200401007387 */ /* 0x0009e80000100800 */
[----:B0-----:R-:W4:Y:S04]  /*2ad0*/  LDL.LU R17, [R1+0x30] ;  /* 0x0000300001117983 */ /* 0x001f280000300800 */
[----:B------:R0:W-:Y:S04]  /*2ae0*/  STL [R1+0x24], R3 ;  /* 0x0000240301007387 */ /* 0x0001e80000100800 */
[----:B------:R-:W4:Y:S04]  /*2af0*/  LDL.LU R16, [R1+0x34] ;  /* 0x0000340001107983 */ /* 0x000f280000300800 */
[----:B------:R0:W-:Y:S04]  /*2b00*/  STL [R1+0x28], R2 ;  /* 0x0000280201007387 */ /* 0x0001e80000100800 */
[----:B------:R-:W4:Y:S04]  /*2b10*/  LDL.LU R15, [R1+0x38] ;  /* 0x00003800010f7983 */ /* 0x000f280000300800 */
[----:B------:R0:W-:Y:S04]  /*2b20*/  STL [R1+0x2c], R0 ;  /* 0x00002c0001007387 */ /* 0x0001e80000100800 */
[----:B------:R-:W4:Y:S04]  /*2b30*/  LDL.LU R14, [R1+0x3c] ;  /* 0x00003c00010e7983 */ /* 0x000f280000300800 */
[----:B------:R-:W4:Y:S04]  /*2b40*/  LDL.LU R13, [R1+0x40] ;  /* 0x00004000010d7983 */ /* 0x000f280000300800 */
[----:B-1----:R-:W4:Y:S04]  /*2b50*/  LDL.LU R12, [R1+0x44] ;  /* 0x00004400010c7983 */ /* 0x002f280000300800 */
[----:B--2---:R-:W2:Y:S04]  /*2b60*/  LDL.LU R11, [R1+0x48] ;  /* 0x00004800010b7983 */ /* 0x004ea80000300800 */
[----:B---3--:R-:W3:Y:S04]  /*2b70*/  LDL.LU R10, [R1+0x4c] ;  /* 0x00004c00010a7983 */ /* 0x008ee80000300800 */
[----:B----4-:R-:W4:Y:S04]  /*2b80*/  LDL.LU R9, [R1+0x50] ;  /* 0x0000500001097983 */ /* 0x010f280000300800 */
[----:B------:R-:W4:Y:S04]  /*2b90*/  LDL.LU R8, [R1+0x54] ;  /* 0x0000540001087983 */ /* 0x000f280000300800 */
[----:B------:R-:W4:Y:S04]  /*2ba0*/  LDL.LU R7, [R1+0x58] ;  /* 0x0000580001077983 */ /* 0x000f280000300800 */
[----:B------:R-:W4:Y:S04]  /*2bb0*/  LDL.LU R6, [R1+0x5c] ;  /* 0x00005c0001067983 */ /* 0x000f280000300800 */
[----:B------:R-:W4:Y:S04]  /*2bc0*/  LDL.LU R5, [R1+0x60] ;  /* 0x0000600001057983 */ /* 0x000f280000300800 */
[----:B------:R-:W4:Y:S04]  /*2bd0*/  LDL.LU R4, [R1+0x64] ;  /* 0x0000640001047983 */ /* 0x000f280000300800 */
[----:B0-----:R-:W4:Y:S04]  /*2be0*/  LDL.LU R3, [R1+0x68] ;  /* 0x0000680001037983 */ /* 0x001f280000300800 */
[----:B------:R-:W4:Y:S04]  /*2bf0*/  LDL.LU R2, [R1+0x6c] ;  /* 0x00006c0001027983 */ /* 0x000f280000300800 */
[----:B------:R-:W4:Y:S01]  /*2c00*/  LDL.LU R0, [R1+0x70] ;  /* 0x0000700001007983 */ /* 0x000f220000300800 */
[----:B------:R-:W-:-:S05]  /*2c10*/  FADD R17, R134, R17 ;  /* 0x0000001186117221 */ /* 0x000fca0000000000 */
[----:B------:R0:W-:Y:S01]  /*2c20*/  STL [R1+0x30], R17 ;  /* 0x0000301101007387 */ /* 0x0001e20000100800 */
[----:B------:R-:W-:-:S03]  /*2c30*/  FADD R16, R135, R16 ;  /* 0x0000001087107221 */ /* 0x000fc60000000000 */
[----:B0-----:R0:W5:Y:S01]  /*2c40*/  LDL.LU R17, [R1+0xcc] ;  /* 0x0000cc0001117983 */ /* 0x0011620000300800 */
[----:B------:R-:W-:-:S03]  /*2c50*/  FADD R15, R136, R15 ;  /* 0x0000000f880f7221 */ /* 0x000fc60000000000 */
[----:B------:R1:W-:Y:S01]  /*2c60*/  STL [R1+0x34], R16 ;  /* 0x0000341001007387 */ /* 0x0003e20000100800 */
[----:B------:R-:W-:-:S01]  /*2c70*/  FADD R14, R137, R14 ;  /* 0x0000000e890e7221 */ /* 0x000fc20000000000 */
[----:B------:R-:W-:Y:S02]  /*2c80*/  FADD R13, R138, R13 ;  /* 0x0000000d8a0d7221 */ /* 0x000fe40000000000 */
[----:B-1----:R0:W5:Y:S01]  /*2c90*/  LDL.LU R16, [R1+0xc8] ;  /* 0x0000c80001107983 */ /* 0x0021620000300800 */
[----:B------:R-:W-:-:S03]  /*2ca0*/  FADD R12, R139, R12 ;  /* 0x0000000c8b0c7221 */ /* 0x000fc60000000000 */
[----:B------:R1:W-:Y:S01]  /*2cb0*/  STL [R1+0x38], R15 ;  /* 0x0000380f01007387 */ /* 0x0003e20000100800 */
[----:B--2---:R-:W-:-:S03]  /*2cc0*/  FADD R11, R140, R11 ;  /* 0x0000000b8c0b7221 */ /* 0x004fc60000000000 */
[----:B-1----:R0:W5:Y:S01]  /*2cd0*/  LDL.LU R15, [R1+0xc4] ;  /* 0x0000c400010f7983 */ /* 0x0021620000300800 */
[----:B---3--:R-:W-:-:S03]  /*2ce0*/  FADD R10, R141, R10 ;  /* 0x0000000a8d0a7221 */ /* 0x008fc60000000000 */
[----:B------:R1:W-:Y:S01]  /*2cf0*/  STL [R1+0x3c], R14 ;  /* 0x00003c0e01007387 */ /* 0x0003e20000100800 */
[----:B----4-:R-:W-:-:S01]  /*2d00*/  FADD R9, R142, R9 ;  /* 0x000000098e097221 */ /* 0x010fc20000000000 */
[----:B------:R-:W-:Y:S02]  /*2d10*/  FADD R8, R143, R8 ;  /* 0x000000088f087221 */ /* 0x000fe40000000000 */
[----:B-1----:R0:W5:Y:S04]  /*2d20*/  LDL.LU R14, [R1+0xc0] ;  /* 0x0000c000010e7983 */ /* 0x0021680000300800 */
[----:B------:R1:W-:Y:S01]  /*2d30*/  STL [R1+0x40], R13 ;  /* 0x0000400d01007387 */ /* 0x0003e20000100800 */
[----:B------:R-:W-:-:S01]  /*2d40*/  FADD R7, R144, R7 ;  /* 0x0000000790077221 */ /* 0x000fc20000000000 */
[----:B------:R-:W-:-:S02]  /*2d50*/  FADD R6, R145, R6 ;  /* 0x0000000691067221 */ /* 0x000fc40000000000 */
[----:B-1----:R0:W5:Y:S04]  /*2d60*/  LDL.LU R13, [R1+0xbc] ;  /* 0x0000bc00010d7983 */ /* 0x0021680000300800 */
[----:B------:R1:W-:Y:S01]  /*2d70*/  STL [R1+0x44], R12 ;  /* 0x0000440c01007387 */ /* 0x0003e20000100800 */
[----:B------:R-:W-:-:S03]  /*2d80*/  FADD R5, R146, R5 ;  /* 0x0000000592057221 */ /* 0x000fc60000000000 */
        /* <DEDUP_REMOVED lines=13> */
[----:B------:R1:W-:Y:S04]  /*2e60*/  STL [R1+0x58], R7 ;  /* 0x0000580701007387 */ /* 0x0003e80000100800 */
        /* <DEDUP_REMOVED lines=12> */
[----:B-1----:R0:W5:Y:S01]  /*2f30*/  LDL.LU R0, [R1+0x8c] ;  /* 0x00008c0001007983 */ /* 0x0021620000300800 */
[----:B------:R-:W-:-:S01]  /*2f40*/  FADD R229, R229, R151 ;  /* 0x00000097e5e57221 */ /* 0x000fc20000000000 */
[----:B------:R-:W-:-:S02]  /*2f50*/  WARPGROUP.DEPBAR.LE gsb0, 0x0 ;  /* 0x00008000000079c5 */ /* 0x000fc40000010000 */
[----:B------:R-:W-:-:S05]  /*2f60*/  UMOV UR6, URZ ;  /* 0x0000003f00067c82 */ /* 0x000fca0008000000 */
.L_x_23:
[----:B------:R-:W-:Y:S05]  /*2f70*/  @!P2 BRA `(.L_x_24) ;  /* 0x000000000004a947 */ /* 0x000fea0003800000 */
[----:B------:R-:W-:Y:S01]  /*2f80*/  BPT.TRAP 0x1 ;  /* 0x000000040000795c */ /* 0x000fe20000300000 */
.L_x_24:
[----:B-----5:R1:W-:Y:S04]  /*2f90*/  STL [R1+0x8c], R0 ;  /* 0x00008c0001007387 */ /* 0x0203e80000100800 */
[----:B-1----:R-:W2:Y:S01]  /*2fa0*/  LDL R0, [R1+0x74] ;  /* 0x0000740001007983 */ /* 0x002ea20000100800 */
[----:B------:R-:W-:-:S05]  /*2fb0*/  VOTEU.ANY UP1, P0 ;  /* 0x00000000003f7886 */ /* 0x000fca0000020100 */
[----:B------:R-:W-:-:S04]  /*2fc0*/  @UP1 ULEA UR7, UR17, UR24, 0x3 ;  /* 0x0000001811071291 */ /* 0x000fc8000f8e183f */
[----:B------:R-:W-:-:S06]  /*2fd0*/  @UP1 UIADD3 UR7, UR7, 0x50, URZ ;  /* 0x0000005007071890 */ /* 0x000fcc000fffe03f */
[----:B------:R-:W-:Y:S01]  /*2fe0*/  IMAD.U32 R152, RZ, RZ, UR7 ;  /* 0x00000007ff987e24 */ /* 0x000fe2000f8e00ff */
[----:B------:R-:W-:-:S04]  /*2ff0*/  UISETP.GT.U32.AND UP1, UPT, UR13, 0x1, UPT ;  /* 0x000000010d00788c */ /* 0x000fc8000bf24070 */
[----:B--2---:R-:W-:Y:S02]  /*3000*/  @P0 PRMT R152, R0, 0x654, R152 ;  /* 0x0000065400980816 */ /* 0x004fe40000000098 */
[----:B------:R1:W5:Y:S01]  /*3010*/  LDL.LU R0, [R1+0x8c] ;  /* 0x00008c0001007983 */ /* 0x0003620000300800 */
[----:B------:R-:W-:Y:S01]  /*3020*/  PLOP3.LUT P1, PT, PT, PT, UP1, 0x80, 0x0 ;  /* 0x000000000000781c */ /* 0x000fe20003f2f018 */
[----:B------:R1:W-:-:S12]  /*3030*/  @P0 SYNCS.ARRIVE.TRANS64.RED.A1T0 RZ, [R152+URZ], RZ ;  /* 0x000000ff98ff09a7 */ /* 0x0003d8000810043f */
[----:B-1----:R-:W-:Y:S05]  /*3040*/  @P1 BRA `(.L_x_25) ;  /* 0x0000000000041947 */ /* 0x002fea0003800000 */
[----:B------:R-:W-:Y:S01]  /*3050*/  BPT.TRAP 0x1 ;  /* 0x000000040000795c */ /* 0x000fe20000300000 */
.L_x_25:
[----:B------:R-:W-:Y:S02]  /*3060*/  UISETP.GT.AND UP3, UPT, UR14, 0x1, UPT ;  /* 0x000000010e00788c */ /* 0x000fe4000bf64270 */
[----:B------:R-:W-:Y:S02]  /*3070*/  UIADD3 UR16, UR16, 0x1, URZ ;  /* 0x0000000110107890 */ /* 0x000fe4000fffe03f */
[----:B------:R-:W-:Y:S02]  /*3080*/  UIADD3 UR17, UR17, 0x1, URZ ;  /* 0x0000000111117890 */ /* 0x000fe4000fffe03f */
[----:B------:R-:W-:Y:S01]  /*3090*/  PLOP3.LUT P1, PT, PT, PT, UP3, 0x80, 0x0 ;  /* 0x000000000000781c */ /* 0x000fe20003f2f038 */
[----:B------:R-:W-:Y:S02]  /*30a0*/  UISETP.NE.AND UP1, UPT, UR16, 0xa, UPT ;  /* 0x0000000a1000788c */ /* 0x000fe4000bf25270 */
[----:B------:R-:W-:Y:S02]  /*30b0*/  UISETP.NE.AND UP2, UPT, UR17, 0xa, UPT ;  /* 0x0000000a1100788c */ /* 0x000fe4000bf45270 */
[----:B------:R-:W-:-:S02]  /*30c0*/  USEL UR7, URZ, 0x1, UP1 ;  /* 0x000000013f077887 */ /* 0x000fc40008800000 */
[----:B------:R-:W-:Y:S02]  /*30d0*/  UIADD3 UR14, UR14, -0x1, URZ ;  /* 0xffffffff0e0e7890 */ /* 0x000fe4000fffe03f */
[----:B------:R-:W-:Y:S02]  /*30e0*/  USEL UR16, UR16, URZ, UP1 ;  /* 0x0000003f10107287 */ /* 0x000fe40008800000 */
[----:B-----5:R-:W-:Y:S01]  /*30f0*/  LOP3.LUT R0, R0, UR7, RZ, 0x3c, !PT ;  /* 0x0000000700007c12 */ /* 0x020fe2000f8e3cff */
[----:B------:R-:W-:Y:S01]  /*3100*/  USEL UR17, UR17, URZ, UP2 ;  /* 0x0000003f11117287 */ /* 0x000fe20009000000 */
[----:B------:R-:W-:Y:S01]  /*3110*/  UMOV UR7, 0x1 ;  /* 0x0000000100077882 */ /* 0x000fe20000000000 */
[----:B------:R-:W-:Y:S10]  /*3120*/  @P1 BRA `(.L_x_26) ;  /* 0xffffffec004c1947 */ /* 0x000ff4000383ffff */
.L_x_18:
[----:B------:R-:W-:Y:S04]  /*3130*/  STL [R1+0x84], R229 ;  /* 0x000084e501007387 */ /* 0x000fe80000100800 */
[----:B------:R-:W2:Y:S04]  /*3140*/  LDL.LU R0, [R1+0x70] ;  /* 0x0000700001007983 */ /* 0x000ea80000300800 */
[----:B--2---:R1:W-:Y:S04]  /*3150*/  STL [R1+0x70], R0 ;  /* 0x0000700001007387 */ /* 0x0043e80000100800 */
[----:B-1----:R-:W2:Y:S04]  /*3160*/  LDL.LU R0, [R1+0x6c] ;  /* 0x00006c0001007983 */ /* 0x002ea80000300800 */
        /* <DEDUP_REMOVED lines=48> */
[----:B------:R1:W5:Y:S01]  /*3470*/  LDL.LU R229, [R1+0x8] ;  /* 0x0000080001e57983 */ /* 0x0003620000300800 */
[----:B------:R-:W-:-:S04]  /*3480*/  UISETP.NE.AND UP0, UPT, UR6, URZ, UPT ;  /* 0x0000003f0600728c */ /* 0x000fc8000bf05270 */
[----:B------:R-:W-:-:S06]  /*3490*/  USEL UR6, URZ, 0x1, !UP0 ;  /* 0x000000013f067887 */ /* 0x000fcc000c000000 */
[----:B------:R-:W-:Y:S01]  /*34a0*/  ISETP.NE.AND P1, PT, RZ, UR6, PT ;  /* 0x00000006ff007c0c */ /* 0x000fe2000bf25270 */
[----:B--2---:R2:W-:Y:S04]  /*34b0*/  STL [R1+0xc], R0 ;  /* 0x00000c0001007387 */ /* 0x0045e80000100800 */
[----:B------:R1:W5:Y:S04]  /*34c0*/  LDL.LU R152, [R1+0x4] ;  /* 0x0000040001987983 */ /* 0x0003680000300800 */
[----:B--2---:R1:W5:Y:S04]  /*34d0*/  LDL.LU R0, [R1] ;  /* 0x0000000001007983 */ /* 0x0043680000300800 */
[----:B------:R-:W-:Y:S05]  /*34e0*/  @!P1 BRA `(.L_x_27) ;  /* 0x0000000c00b49947 */ /* 0x000fea0003800000 */
[----:B------:R-:W-:-:S05]  /*34f0*/  FADD R2, R24, R2 ;  /* 0x0000000218027221 */ /* 0x000fca0000000000 */
[----:B------:R2:W-:Y:S04]  /*3500*/  STL [R1+0x8c], R2 ;  /* 0x00008c0201007387 */ /* 0x0005e80000100800 */
[----:B--2---:R-:W2:Y:S04]  /*3510*/  LDL.LU R2, [R1+0x84] ;  /* 0x0000840001027983 */ /* 0x004ea80000300800 */
[----:B--2---:R2:W-:Y:S04]  /*3520*/  STL [R1+0x90], R2 ;  /* 0x0000900201007387 */ /* 0x0045e80000100800 */
        /* <DEDUP_REMOVED lines=50> */
[----:B--2---:R-:W2:Y:S01]  /*3850*/  LDL.LU R2, [R1+0xc] ;  /* 0x00000c0001027983 */ /* 0x004ea20000300800 */
[----:B------:R-:W-:Y:S01]  /*3860*/  FADD R3, R25, R3 ;  /* 0x0000000319037221 */ /* 0x000fe20000000000 */
        /* <DEDUP_REMOVED lines=96> */
[----:B-----5:R-:W-:Y:S01]  /*3e70*/  FADD R0, R122, R0 ;  /* 0x000000007a007221 */ /* 0x020fe20000000000 */
[----:B------:R-:W-:Y:S01]  /*3e80*/  FADD R152, R123, R152 ;  /* 0x000000987b987221 */ /* 0x000fe20000000000 */
[----:B------:R-:W-:Y:S01]  /*3e90*/  FADD R229, R124, R229 ;  /* 0x000000e57ce57221 */ /* 0x000fe20000000000 */
[----:B--2---:R-:W-:-:S05]  /*3ea0*/  FADD R2, R125, R2 ;  /* 0x000000027d027221 */ /* 0x004fca0000000000 */
[----:B------:R2:W-:Y:S04]  /*3eb0*/  STL [R1+0xc], R2 ;  /* 0x00000c0201007387 */ /* 0x0005e80000100800 */
[----:B--2---:R-:W2:Y:S02]  /*3ec0*/  LDL.LU R2, [R1+0xf4] ;  /* 0x0000f40001027983 */ /* 0x004ea40000300800 */
        /* <DEDUP_REMOVED lines=77> */
[----:B--2---:R2:W5:Y:S01]  /*43a0*/  LDL.LU R2, [R1+0x8c] ;  /* 0x00008c0001027983 */ /* 0x0045620000300800 */
[----:B------:R-:W-:Y:S02]  /*43b0*/  WARPGROUP.DEPBAR.LE gsb0, 0x0 ;  /* 0x00008000000079c5 */ /* 0x000fe40000010000 */
.L_x_27:
[----:B------:R3:W-:Y:S01]  /*43c0*/  STL [R1+0x94], R3 ;  /* 0x0000940301007387 */ /* 0x0007e20000100800 */
[----:B------:R-:W4:Y:S01]  /*43d0*/  LDC R28, c[0x0][0x288] ;  /* 0x0000a200ff1c7b82 */ /* 0x000f220000000800 */
[----:B------:R-:W-:Y:S02]  /*43e0*/  UIADD3 UR9, UR12, UR5, URZ ;  /* 0x000000050c097290 */ /* 0x000fe4000fffe03f */
[----:B------:R-:W-:Y:S01]  /*43f0*/  USHF.R.S32.HI UR10, URZ, 0x1f, UR23 ;  /* 0x0000001f3f0a7899 */ /* 0x000fe20008011417 */
[----:B------:R-:W-:Y:S01]  /*4400*/  ULDC.64 UR14, c[0x0][0x6d0] ;  /* 0x0001b400000e7ab9 */ /* 0x000fe20000000a00 */
[----:B------:R-:W-:Y:S01]  /*4410*/  ULDC UR11, c[0x0][0x284] ;  /* 0x0000a100000b7ab9 */ /* 0x000fe20000000800 */
[----:B---3--:R-:W3:Y:S04]  /*4420*/  LDL.LU R3, [R1+0x88] ;  /* 0x0000880001037983 */ /* 0x008ee80000300800 */
[----:B-----5:R0:W-:Y:S04]  /*4430*/  STL [R1+0x90], R2 ;  /* 0x0000900201007387 */ /* 0x0201e80000100800 */
[----:B------:R1:W-:Y:S01]  /*4440*/  STL [R1+0x8c], R0 ;  /* 0x00008c0001007387 */ /* 0x0003e20000100800 */
[----:B0-----:R-:W0:Y:S03]  /*4450*/  S2R R2, SR_TID.X ;  /* 0x0000000000027919 */ /* 0x001e260000002100 */
[----:B-1----:R-:W2:Y:S01]  /*4460*/  LDL R0, [R1+0x80] ;  /* 0x0000800001007983 */ /* 0x002ea20000100800 */
[----:B------:R-:W-:-:S02]  /*4470*/  UISETP.GT.U32.AND UP0, UPT, UR9, 0x9, UPT ;  /* 0x000000090900788c */ /* 0x000fc4000bf04070 */
[----:B------:R-:W-:Y:S01]  /*4480*/  UISETP.GE.U32.AND UP1, UPT, UR12, 0xa, UPT ;  /* 0x0000000a0c00788c */ /* 0x000fe2000bf26070 */
[----:B0-----:R-:W-:Y:S02]  /*4490*/  LOP3.LUT R24, R2, 0x60, RZ, 0xc0, !PT ;  /* 0x0000006002187812 */ /* 0x001fe400078ec0ff */
[----:B------:R-:W-:Y:S02]  /*44a0*/  SHF.R.U32.HI R25, RZ, 0x2, R2 ;  /* 0x00000002ff197819 */ /* 0x000fe40000011602 */
[----:B------:R-:W-:Y:S02]  /*44b0*/  SHF.R.U32.HI R24, RZ, 0x5, R24 ;  /* 0x00000005ff187819 */ /* 0x000fe40000011618 */
[----:B------:R-:W-:-:S03]  /*44c0*/  LOP3.LUT R25, R25, 0x7, RZ, 0xc0, !PT ;  /* 0x0000000719197812 */ /* 0x000fc600078ec0ff */
[C---:B------:R-:W-:Y:S02]  /*44d0*/  IMAD.SHL.U32 R26, R24.reuse, 0x10, RZ ;  /* 0x00000010181a7824 */ /* 0x040fe400078e00ff */
[--C-:B------:R-:W-:Y:S01]  /*44e0*/  IMAD R27, R24, -0x10, -R25.reuse ;  /* 0xfffffff0181b7824 */ /* 0x100fe200078e0a19 */
[--C-:B------:R-:W-:Y:S02]  /*44f0*/  SHF.R.U32.HI R24, RZ, 0x7, R2.reuse ;  /* 0x00000007ff187819 */ /* 0x100fe40000011602 */
[----:B------:R-:W-:Y:S02]  /*4500*/  LOP3.LUT R25, R26, 0xfffffff0, R25, 0xe2, !PT ;  /* 0xfffffff01a197812 */ /* 0x000fe400078ee219 */
[----:B------:R-:W-:Y:S02]  /*4510*/  LOP3.LUT R24, R24, 0x1, RZ, 0xc0, !PT ;  /* 0x0000000118187812 */ /* 0x000fe400078ec0ff */
[----:B------:R-:W-:-:S03]  /*4520*/  SHF.R.U32.HI R26, RZ, 0x1, R2 ;  /* 0x00000001ff1a7819 */ /* 0x000fc60000011602 */
[----:B------:R-:W-:Y:S01]  /*4530*/  IMAD R27, R24, -0x40, R27 ;  /* 0xffffffc0181b7824 */ /* 0x000fe200078e021b */
[----:B------:R-:W-:Y:S02]  /*4540*/  LOP3.LUT R24, R2, 0x3, RZ, 0xc0, !PT ;  /* 0x0000000302187812 */ /* 0x000fe400078ec0ff */
[----:B------:R-:W-:Y:S01]  /*4550*/  LOP3.LUT R25, R25, 0x40, R26, 0xf8, !PT ;  /* 0x0000004019197812 */ /* 0x000fe200078ef81a */
[----:B---3--:R-:W-:Y:S02]  /*4560*/  IMAD.SHL.U32 R46, R3, 0x80, RZ ;  /* 0x00000080032e7824 */ /* 0x008fe400078e00ff */
[----:B------:R0:W5:Y:S01]  /*4570*/  LDL.LU R3, [R1+0x94] ;  /* 0x0000940001037983 */ /* 0x0001620000300800 */
[----:B------:R-:W-:Y:S02]  /*4580*/  UIMAD UR5, UR10, UR14, URZ ;  /* 0x0000000e0a0572a4 */ /* 0x000fe4000f8e023f */
[----:B------:R-:W-:Y:S01]  /*4590*/  IMAD.U32 R37, RZ, RZ, UR14 ;  /* 0x0000000eff257e24 */ /* 0x000fe2000f8e00ff */
[----:B------:R-:W-:Y:S01]  /*45a0*/  LOP3.LUT R34, R25, R46, RZ, 0xfc, !PT ;  /* 0x0000002e19227212 */ /* 0x000fe200078efcff */
[----:B------:R0:W5:Y:S01]  /*45b0*/  LDL.LU R2, [R1+0x90] ;  /* 0x0000900001027983 */ /* 0x0001620000300800 */
[----:B------:R-:W-:-:S02]  /*45c0*/  UISETP.LT.U32.AND UP0, UPT, UR12, 0xa, UP0 ;  /* 0x0000000a0c00788c */ /* 0x000fc40008701070 */
[----:B------:R-:W-:Y:S01]  /*45d0*/  UIMAD UR8, UR23, UR15, UR5 ;  /* 0x0000000f170872a4 */ /* 0x000fe2000f8e0205 */
[----:B------:R-:W-:Y:S01]  /*45e0*/  SHF.R.S32.HI R35, RZ, 0x1f, R34 ;  /* 0x0000001fff237819 */ /* 0x000fe20000011422 */
[----:B------:R-:W-:Y:S01]  /*45f0*/  UIMAD.WIDE.U32 UR6, UR9, -0x33333333, URZ ;  /* 0xcccccccd090678a5 */ /* 0x000fe2000f8e003f */
[----:B--2---:R-:W-:Y:S02]  /*4600*/  IMAD.SHL.U32 R47, R0, 0x100, RZ ;  /* 0x00000100002f7824 */ /* 0x004fe400078e00ff */
[----:B------:R0:W5:Y:S03]  /*4610*/  LDL.LU R0, [R1+0x8c] ;  /* 0x00008c0001007983 */ /* 0x0001660000300800 */
[----:B----4-:R-:W-:-:S04]  /*4620*/  ISETP.GE.AND P1, PT, R47, R28, PT ;  /* 0x0000001c2f00720c */ /* 0x010fc80003f26270 */
[----:B------:R-:W-:Y:S01]  /*4630*/  ISETP.GE.OR P1, PT, R46, UR11, P1 ;  /* 0x0000000b2e007c0c */ /* 0x000fe20008f26670 */
[----:B------:R-:W-:Y:S01]  /*4640*/  USEL UR5, URZ, 0x1, !UP0 ;  /* 0x000000013f057887 */ /* 0x000fe2000c000000 */
[----:B------:R-:W-:Y:S01]  /*4650*/  IMAD.WIDE.U32 R36, R37, UR23, R34 ;  /* 0x0000001725247c25 */ /* 0x000fe2000f8e0022 */
[----:B------:R-:W-:Y:S02]  /*4660*/  USHF.R.U32.HI UR6, URZ, 0x3, UR7 ;  /* 0x000000033f067899 */ /* 0x000fe40008011607 */
[----:B------:R-:W-:Y:S01]  /*4670*/  ULOP3.LUT UR4, UR4, UR5, URZ, 0x3c, !UPT ;  /* 0x0000000504047292 */ /* 0x000fe2000f8e3c3f */
[----:B------:R-:W-:Y:S01]  /*4680*/  IMAD R24, R24, -0x2, R28 ;  /* 0xfffffffe18187824 */ /* 0x000fe200078e021c */
[----:B------:R-:W-:Y:S01]  /*4690*/  UIMAD UR5, UR6, -0xa, UR9 ;  /* 0xfffffff6060578a4 */ /* 0x000fe2000f8e0209 */
[----:B------:R-:W-:Y:S01]  /*46a0*/  VIADD R37, R37, UR8 ;  /* 0x0000000825257c36 */ /* 0x000fe20008000000 */
[----:B------:R-:W-:Y:S01]  /*46b0*/  @UP1 ULOP3.LUT UR4, UR4, 0x1, UR6, 0x78, !UPT ;  /* 0x0000000104041892 */ /* 0x000fe2000f8e7806 */
[----:B------:R-:W-:Y:S01]  /*46c0*/  IADD3 R46, -R46, UR11, R27 ;  /* 0x0000000b2e2e7c10 */ /* 0x000fe2000fffe11b */
[----:B------:R-:W-:-:S02]  /*46d0*/  WARPGROUP.DEPBAR.LE gsb0, 0x0 ;  /* 0x00008000000079c5 */ /* 0x000fc40000010000 */
[----:B------:R-:W-:Y:S01]  /*46e0*/  IMAD.IADD R47, R24, 0x1, -R47 ;  /* 0x00000001182f7824 */ /* 0x000fe200078e0a2f */
[----:B------:R-:W-:Y:S01]  /*46f0*/  MOV R53, 0xffffffff ;  /* 0xffffffff00357802 */ /* 0x000fe20000000f00 */
[----:B0-----:R-:W-:Y:S06]  /*4700*/  @P1 BRA `(.L_x_28) ;  /* 0x000000b000b41947 */ /* 0x001fec0003800000 */
[----:B-----5:R0:W-:Y:S01]  /*4710*/  STL [R1+0x90], R2 ;  /* 0x0000900201007387 */ /* 0x0201e20000100800 */
[----:B------:R-:W1:Y:S03]  /*4720*/  LDC.64 R32, c[0x0][0x6c8] ;  /* 0x0001b200ff207b82 */ /* 0x000e660000000a00 */
[----:B0-----:R-:W2:Y:S04]  /*4730*/  LDL.LU R2, [R1+0x80] ;  /* 0x0000800001027983 */ /* 0x001ea80000300800 */
[----:B------:R0:W-:Y:S02]  /*4740*/  STL [R1+0x8c], R0 ;  /* 0x00008c0001007387 */ /* 0x0001e40000100800 */
[----:B0-----:R-:W0:Y:S02]  /*4750*/  S2R R0, SR_TID.X ;  /* 0x0000000000007919 */ /* 0x001e240000002100 */
[----:B0-----:R-:W-:-:S02]  /*4760*/  IMAD.SHL.U32 R49, R0, 0x2, RZ ;  /* 0x0000000200317824 */ /* 0x001fc400078e00ff */
[----:B--2---:R-:W-:Y:S02]  /*4770*/  IMAD.WIDE R24, R2, 0x100, RZ ;  /* 0x0000010002187825 */ /* 0x004fe400078e02ff */
[----:B------:R0:W5:Y:S04]  /*4780*/  LDL.LU R2, [R1+0x90] ;  /* 0x0000900001027983 */ /* 0x0001680000300800 */
[----:B------:R0:W5:Y:S01]  /*4790*/  LDL.LU R0, [R1+0x8c] ;  /* 0x00008c0001007983 */ /* 0x0001620000300800 */
[----:B------:R-:W-:Y:S01]  /*47a0*/  FSETP.NEU.AND P3, PT, RZ, UR21, PT ;  /* 0x00000015ff007c0b */ /* 0x000fe2000bf6d000 */
[----:B-1----:R-:W-:Y:S01]  /*47b0*/  IMAD R26, R25, R32, RZ ;  /* 0x00000020191a7224 */ /* 0x002fe200078e02ff */
[----:B------:R-:W-:Y:S01]  /*47c0*/  LOP3.LUT R49, R24, 0x6, R49, 0xf8, !PT ;  /* 0x0000000618317812 */ /* 0x000fe200078ef831 */
[----:B------:R-:W-:Y:S01]  /*47d0*/  BSSY B0, `(.L_x_28) ;  /* 0x0000b20000007945 */ /* 0x000fe20003800000 */
[----:B------:R-:W-:-:S03]  /*47e0*/  ISETP.GT.AND P1, PT, R47, RZ, PT ;  /* 0x000000ff2f00720c */ /* 0x000fc60003f24270 */
[----:B------:R-:W-:Y:S01]  /*47f0*/  IMAD.WIDE.U32 R36, R49, R32, R36 ;  /* 0x0000002031247225 */ /* 0x000fe200078e0024 */
[----:B------:R-:W-:-:S03]  /*4800*/  ISETP.GT.AND P2, PT, R46, RZ, P1 ;  /* 0x000000ff2e00720c */ /* 0x000fc60000f44270 */
[----:B------:R-:W-:-:S04]  /*4810*/  IMAD R27, R49, R33, R26 ;  /* 0x00000021311b7224 */ /* 0x000fc800078e021a */
[----:B------:R-:W-:Y:S01]  /*4820*/  IMAD.IADD R41, R37, 0x1, R27 ;  /* 0x0000000125297824 */ /* 0x000fe200078e021b */
[----:B0-----:R-:W-:Y:S06]  /*4830*/  @!P3 BRA `(.L_x_29) ;  /* 0x00000088009cb947 */ /* 0x001fec0003800000 */
[----:B------:R-:W0:Y:S01]  /*4840*/  LDC.64 R30, c[0x0][0x6b0] ;  /* 0x0001ac00ff1e7b82 */ /* 0x000e220000000a00 */
[----:B------:R-:W-:Y:S01]  /*4850*/  ULDC.64 UR8, c[0x0][0x6b8] ;  /* 0x0001ae0000087ab9 */ /* 0x000fe20000000a00 */
[----:B------:R-:W-:Y:S01]  /*4860*/  ULDC.64 UR14, c[0x0][0x6c0] ;  /* 0x0001b000000e7ab9 */ /* 0x000fe20000000a00 */
[----:B------:R-:W-:Y:S02]  /*4870*/  UIMAD UR6, UR10, UR8, URZ ;  /* 0x000000080a0672a4 */ /* 0x000fe4000f8e023f */
[----:B------:R-:W-:Y:S01]  /*4880*/  IMAD.U32 R48, RZ, RZ, UR8 ;  /* 0x00000008ff307e24 */ /* 0x000fe2000f8e00ff */
[----:B------:R-:W-:Y:S01]  /*4890*/  ULDC.64 UR10, c[0x0][0x6a8] ;  /* 0x0001aa00000a7ab9 */ /* 0x000fe20000000a00 */
[----:B------:R-:W-:Y:S02]  /*48a0*/  UIMAD UR6, UR23, UR9, UR6 ;  /* 0x00000009170672a4 */ /* 0x000fe4000f8e0206 */
[----:B------:R-:W-:Y:S01]  /*48b0*/  IMAD.WIDE.U32 R28, R48, UR23, R34 ;  /* 0x00000017301c7c25 */ /* 0x000fe2000f8e0022 */
[----:B------:R-:W1:Y:S03]  /*48c0*/  LDC.64 R44, c[0x0][0x6b0] ;  /* 0x0001ac00ff2c7b82 */ /* 0x000e660000000a00 */
[----:B------:R-:W-:-:S02]  /*48d0*/  IMAD.MOV.U32 R26, RZ, RZ, R28 ;  /* 0x000000ffff1a7224 */ /* 0x000fc400078e001c */
[----:B------:R-:W-:Y:S02]  /*48e0*/  VIADD R27, R29, UR6 ;  /* 0x000000061d1b7c36 */ /* 0x000fe40008000000 */
[----:B0-----:R-:W-:-:S04]  /*48f0*/  IMAD R24, R25, R30, RZ ;  /* 0x0000001e19187224 */ /* 0x001fc800078e02ff */
[C---:B------:R-:W-:Y:S02]  /*4900*/  IMAD R51, R49.reuse, R31, R24 ;  /* 0x0000001f31337224 */ /* 0x040fe400078e0218 */
[----:B------:R-:W-:-:S04]  /*4910*/  IMAD.WIDE.U32 R24, R49, R30, R26 ;  /* 0x0000001e31187225 */ /* 0x000fc800078e001a */
[----:B------:R-:W-:Y:S01]  /*4920*/  IMAD.IADD R25, R25, 0x1, R51 ;  /* 0x0000000119197824 */ /* 0x000fe200078e0233 */
[----:B------:R-:W-:-:S04]  /*4930*/  LEA R38, P3, R24, UR10, 0x2 ;  /* 0x0000000a18267c11 */ /* 0x000fc8000f8610ff */
[----:B------:R-:W-:-:S05]  /*4940*/  LEA.HI.X R39, R24, UR11, R25, 0x2, P3 ;  /* 0x0000000b18277c11 */ /* 0x000fca00098f1419 */
[----:B------:R-:W2:Y:S01]  /*4950*/  @P2 LDG.E.LTC128B R50, desc[UR18][R38.64] ;  /* 0x0000001226322981 */ /* 0x000ea2000c1e1920 */
[C---:B------:R-:W-:Y:S01]  /*4960*/  LEA R24, P3, R36.reuse, UR14, 0x2 ;  /* 0x0000000e24187c11 */ /* 0x040fe2000f8610ff */
[----:B------:R-:W-:Y:S03]  /*4970*/  BSSY B1, `(.L_x_30) ;  /* 0x0000013000017945 */ /* 0x000fe60003800000 */
[----:B------:R-:W-:Y:S01]  /*4980*/  LEA.HI.X R25, R36, UR15, R41, 0x2, P3 ;  /* 0x0000000f24197c11 */ /* 0x000fe200098f1429 */
[----:B------:R-:W-:Y:S01]  /*4990*/  IMAD.WIDE.U32 R40, R49, R30, R34 ;  /* 0x0000001e31287225 */ /* 0x000fe200078e0022 */
[----:B------:R-:W-:-:S03]  /*49a0*/  ISETP.GT.AND P3, PT, R47, 0x1, PT ;  /* 0x000000012f00780c */ /* 0x000fc60003f64270 */
[----:B------:R-:W-:Y:S01]  /*49b0*/  IMAD.IADD R41, R51, 0x1, R41 ;  /* 0x0000000133297824 */ /* 0x000fe200078e0229 */
[----:B------:R-:W-:Y:S01]  /*49c0*/  ISETP.GT.AND P4, PT, R46, RZ, P3 ;  /* 0x000000ff2e00720c */ /* 0x000fe20001f84270 */
[----:B------:R-:W-:-:S04]  /*49d0*/  IMAD.WIDE.U32 R40, R48, UR23, R40 ;  /* 0x0000001730287c25 */ /* 0x000fc8000f8e0028 */
[----:B--2---:R-:W-:-:S04]  /*49e0*/  FMUL R37, R50, UR21 ;  /* 0x0000001532257c20 */ /* 0x004fc80008400000 */
[----:B-----5:R-:W-:Y:S01]  /*49f0*/  FFMA R55, R2, UR20, R37 ;  /* 0x0000001402377c23 */ /* 0x020fe20008000025 */
[----:B-1----:R-:W-:-:S04]  /*4a00*/  IMAD.WIDE.U32 R36, R49, R30, R44 ;  /* 0x0000001e31247225 */ /* 0x002fc800078e002c */
[----:B------:R-:W-:Y:S01]  /*4a10*/  IMAD.IADD R57, R51, 0x1, R37 ;  /* 0x0000000133397824 */ /* 0x000fe200078e0225 */
[----:B------:R-:W-:Y:S01]  /*4a20*/  IADD3 R2, P6, R28, R36, RZ ;  /* 0x000000241c027210 */ /* 0x000fe20007fde0ff */
[----:B------:R0:W-:Y:S01]  /*4a30*/  @P2 STG.E desc[UR18][R24.64], R55 ;  /* 0x0000003718002986 */ /* 0x0001e2000c101912 */
[----:B------:R-:W-:-:S03]  /*4a40*/  LEA R38, P2, R32, R24, 0x2 ;  /* 0x0000001820267211 */ /* 0x000fc600078410ff */
[----:B------:R-:W-:Y:S01]  /*4a50*/  IMAD.X R43, R57, 0x1, R27, P6 ;  /* 0x00000001392b7824 */ /* 0x000fe200030e061b */
[----:B------:R-:W-:-:S04]  /*4a60*/  LEA R42, P6, R2, UR10, 0x2 ;  /* 0x0000000a022a7c11 */ /* 0x000fc8000f8c10ff */
[----:B------:R-:W-:Y:S01]  /*4a70*/  LEA.HI.X R43, R2, UR11, R43, 0x2, P6 ;  /* 0x0000000b022b7c11 */ /* 0x000fe2000b0f142b */
[----:B------:R-:W-:Y:S08]  /*4a80*/  @!P4 BRA `(.L_x_31) ;  /* 0x000000000004c947 */ /* 0x000ff00003800000 */
[----:B------:R1:W5:Y:S02]  /*4a90*/  LDG.E.LTC128B R50, desc[UR18][R42.64] ;  /* 0x000000122a327981 */ /* 0x000364000c1e1920 */
.L_x_31:
[----:B------:R-:W-:Y:S05]  /*4aa0*/  BSYNC B1 ;  /* 0x0000000000017941 */ /* 0x000fea0003800000 */
.L_x_30:
[----:B-----5:R-:W-:Y:S01]  /*4ab0*/  FMUL R52, R50, UR21 ;  /* 0x0000001532347c20 */ /* 0x020fe20008400000 */
[----:B------:R-:W-:Y:S01]  /*4ac0*/  LEA.HI.X R39, R32, R25, R33, 0x2, P2 ;  /* 0x0000001920277211 */ /* 0x000fe200010f1421 */
[----:B------:R-:W-:Y:S01]  /*4ad0*/  BSSY B1, `(.L_x_32) ;  /* 0x000000b000017945 */ /* 0x000fe20003800000 */
[----:B------:R-:W-:Y:S01]  /*4ae0*/  ISETP.GT.AND P1, PT, R46, 0x8, P1 ;  /* 0x000000082e00780c */ /* 0x000fe20000f24270 */
[----:B0-----:R-:W-:Y:S01]  /*4af0*/  FFMA R55, R3, UR20, R52 ;  /* 0x0000001403377c23 */ /* 0x001fe20008000034 */
[----:B------:R-:W-:Y:S02]  /*4b00*/  IADD3 R41, R41, UR6, RZ ;  /* 0x0000000629297c10 */ /* 0x000fe4000fffe0ff */
[----:B-1----:R-:W-:Y:S02]  /*4b10*/  LEA R42, P2, R40, UR10, 0x2 ;  /* 0x0000000a282a7c11 */ /* 0x002fe4000f8410ff */
[----:B------:R0:W-:Y:S01]  /*4b20*/  @P4 STG.E desc[UR18][R38.64], R55 ;  /* 0x0000003726004986 */ /* 0x0001e2000c101912 */
[----:B------:R-:W-:-:S02]  /*4b30*/  IADD3 R2, P6, R34, R36, RZ ;  /* 0x0000002422027210 */ /* 0x000fc40007fde0ff */
[----:B------:R-:W-:Y:S01]  /*4b40*/  LEA.HI.X R43, R40, UR11, R41, 0x2, P2 ;  /* 0x0000000b282b7c11 */ /* 0x000fe200090f1429 */
[----:B------:R-:W-:-:S03]  /*4b50*/  IMAD.MOV.U32 R40, RZ, RZ, R50 ;  /* 0x000000ffff287224 */ /* 0x000fc600078e0032 */
[----:B------:R-:W-:Y:S07]  /*4b60*/  @!P1 BRA `(.L_x_33) ;  /* 0x0000000000049947 */ /* 0x000fee0003800000 */
[----:B------:R1:W5:Y:S02]  /*4b70*/  LDG.E.LTC128B R40, desc[UR18][R42.64+0x20] ;  /* 0x000020122a287981 */ /* 0x000364000c1e1920 */
.L_x_33:
[----:B------:R-:W-:Y:S05]  /*4b80*/  BSYNC B1 ;  /* 0x0000000000017941 */ /* 0x000fea0003800000 */
.L_x_32:
[----:B------:R-:W-:Y:S01]  /*4b90*/  ISETP.GT.AND P3, PT, R46, 0x8, P3 ;  /* 0x000000082e00780c */ /* 0x000fe20001f64270 */
[----:B-----5:R-:W-:Y:S01]  /*4ba0*/  FMUL R41, R40, UR21 ;  /* 0x0000001528297c20 */ /* 0x020fe20008400000 */
[--C-:B------:R-:W-:Y:S01]  /*4bb0*/  IMAD.MOV.U32 R37, RZ, RZ, R57.reuse ;  /* 0x000000ffff257224 */ /* 0x100fe200078e0039 */
[----:B------:R-:W-:Y:S01]  /*4bc0*/  ISETP.GT.AND P2, PT, R47, 0x8, PT ;  /* 0x000000082f00780c */ /* 0x000fe20003f44270 */
[----:B------:R-:W-:Y:S02]  /*4bd0*/  IMAD.X R3, R35, 0x1, R57, P6 ;  /* 0x0000000123037824 */ /* 0x000fe400030e0639 */
[----:B-1----:R-:W-:Y:S01]  /*4be0*/  FFMA R43, R4, UR20, R41 ;  /* 0x00000014042b7c23 */ /* 0x002fe20008000029 */
[----:B------:R-:W-:Y:S01]  /*4bf0*/  IMAD.WIDE.U32 R36, R30, 0x7, R36 ;  /* 0x000000071e247825 */ /* 0x000fe200078e0024 */
[----:B------:R-:W-:Y:S01]  /*4c00*/  BSSY B1, `(.L_x_34) ;  /* 0x000000d000017945 */ /* 0x000fe20003800000 */
[----:B------:R-:W-:Y:S02]  /*4c10*/  ISETP.GT.AND P4, PT, R46, RZ, P2 ;  /* 0x000000ff2e00720c */ /* 0x000fe40001784270 */
[----:B------:R-:W-:Y:S01]  /*4c20*/  IMAD.WIDE.U32 R2, R48, UR23, R2 ;  /* 0x0000001730027c25 */ /* 0x000fe2000f8e0002 */
[----:B------:R1:W-:Y:S03]  /*4c30*/  @P1 STG.E desc[UR18][R24.64+0x20], R43 ;  /* 0x0000202b18001986 */ /* 0x0003e6000c101912 */
[----:B------:R-:W-:-:S02]  /*4c40*/  IMAD R50, R31, 0x7, RZ ;  /* 0x000000071f327824 */ /* 0x000fc400078e02ff */
[----:B------:R-:W-:Y:S01]  /*4c50*/  VIADD R41, R3, UR6 ;  /* 0x0000000603297c36 */ /* 0x000fe20008000000 */
[----:B------:R-:W-:Y:S01]  /*4c60*/  IADD3 R3, P6, R28, R36, RZ ;  /* 0x000000241c037210 */ /* 0x000fe20007fde0ff */
[----:B------:R-:W-:-:S04]  /*4c70*/  IMAD.IADD R52, R37, 0x1, R50 ;  /* 0x0000000125347824 */ /* 0x000fc800078e0232 */
[----:B------:R-:W-:Y:S01]  /*4c80*/  IMAD.X R42, R52, 0x1, R27, P6 ;  /* 0x00000001342a7824 */ /* 0x000fe200030e061b */
[----:B-1----:R-:W-:-:S04]  /*4c90*/  LEA R24, P1, R2, UR10, 0x2 ;  /* 0x0000000a02187c11 */ /* 0x002fc8000f8210ff */
[----:B------:R-:W-:Y:S01]  /*4ca0*/  LEA.HI.X R25, R2, UR11, R41, 0x2, P1 ;  /* 0x0000000b02197c11 */ /* 0x000fe200088f1429 */
[----:B------:R-:W-:Y:S08]  /*4cb0*/  @!P3 BRA `(.L_x_35) ;  /* 0x000000000004b947 */ /* 0x000ff00003800000 */
[----:B------:R1:W5:Y:S02]  /*4cc0*/  LDG.E.LTC128B R40, desc[UR18][R24.64+0x20] ;  /* 0x0000201218287981 */ /* 0x000364000c1e1920 */
.L_x_35:
[----:B------:R-:W-:Y:S05]  /*4cd0*/  BSYNC B1 ;  /* 0x0000000000017941 */ /* 0x000fea0003800000 */
.L_x_34:
[----:B-----5:R-:W-:Y:S01]  /*4ce0*/  FMUL R4, R40, UR21 ;  /* 0x0000001528047c20 */ /* 0x020fe20008400000 */
[----:B------:R-:W-:Y:S01]  /*4cf0*/  LEA R2, P1, R3, UR10, 0x2 ;  /* 0x0000000a03027c11 */ /* 0x000fe2000f8210ff */
[----:B0-----:R-:W-:Y:S02]  /*4d00*/  IMAD.MOV.U32 R55, RZ, RZ, R40 ;  /* 0x000000ffff377224 */ /* 0x001fe400078e0028 */
[----:B------:R-:W-:Y:S01]  /*4d10*/  FFMA R37, R5, UR20, R4 ;  /* 0x0000001405257c23 */ /* 0x000fe20008000004 */
[----:B-1----:R-:W-:Y:S01]  /*4d20*/  IMAD.MOV.U32 R24, RZ, RZ, R38 ;  /* 0x000000ffff187224 */ /* 0x002fe200078e0026 */
[----:B------:R-:W-:Y:S01]  /*4d30*/  LEA.HI.X R3, R3, UR11, R42, 0x2, P1 ;  /* 0x0000000b03037c11 */ /* 0x000fe200088f142a */
[----:B------:R-:W-:-:S05]  /*4d40*/  IMAD.MOV.U32 R25, RZ, RZ, R39 ;  /* 0x000000ffff197224 */ /* 0x000fca00078e0027 */
[----:B------:R0:W-:Y:S04]  /*4d50*/  @P3 STG.E desc[UR18][R24.64+0x20], R37 ;  /* 0x0000202518003986 */ /* 0x0001e8000c101912 */
[----:B------:R1:W2:Y:S01]  /*4d60*/  @P4 LDG.E.LTC128B R55, desc[UR18][R2.64] ;  /* 0x0000001202374981 */ /* 0x0002a2000c1e1920 */
[----:B------:R-:W-:Y:S02]  /*4d70*/  IADD3 R4, P3, R36, R30, RZ ;  /* 0x0000001e24047210 */ /* 0x000fe40007f7e0ff */
[----:B------:R-:W-:Y:S02]  /*4d80*/  ISETP.GT.AND P1, PT, R47, 0x9, PT ;  /* 0x000000092f00780c */ /* 0x000fe40003f24270 */
[----:B------:R-:W-:Y:S01]  /*4d90*/  IADD3.X R5, R52, R31, RZ, P3, !PT ;  /* 0x0000001f34057210 */ /* 0x000fe20001ffe4ff */
[----:B------:R-:W-:Y:S01]  /*4da0*/  IMAD R52, R33, 0x1c, RZ ;  /* 0x0000001c21347824 */ /* 0x000fe200078e02ff */
[----:B------:R-:W-:-:S02]  /*4db0*/  IADD3 R36, P3, R4, R28, RZ ;  /* 0x0000001c04247210 */ /* 0x000fc40007f7e0ff */
[----:B------:R-:W-:Y:S01]  /*4dc0*/  ISETP.GT.AND P6, PT, R46, RZ, P1 ;  /* 0x000000ff2e00720c */ /* 0x000fe20000fc4270 */
[----:B-1----:R-:W-:-:S04]  /*4dd0*/  IMAD.WIDE.U32 R2, R32, 0x1c, R24 ;  /* 0x0000001c20027825 */ /* 0x002fc800078e0018 */
[----:B------:R-:W-:Y:S01]  /*4de0*/  IMAD.X R41, R5, 0x1, R27, P3 ;  /* 0x0000000105297824 */ /* 0x000fe200018e061b */
[----:B0-----:R-:W-:Y:S01]  /*4df0*/  LEA R24, P3, R36, UR10, 0x2 ;  /* 0x0000000a24187c11 */ /* 0x001fe2000f8610ff */
[----:B------:R-:W-:-:S03]  /*4e00*/  IMAD.IADD R3, R3, 0x1, R52 ;  /* 0x0000000103037824 */ /* 0x000fc600078e0234 */
[----:B------:R-:W-:Y:S01]  /*4e10*/  LEA.HI.X R25, R36, UR11, R41, 0x2, P3 ;  /* 0x0000000b24197c11 */ /* 0x000fe200098f1429 */
[----:B--2---:R-:W-:-:S04]  /*4e20*/  FMUL R37, R55, UR21 ;  /* 0x0000001537257c20 */ /* 0x004fc80008400000 */
[----:B------:R-:W-:-:S05]  /*4e30*/  FFMA R57, R6, UR20, R37 ;  /* 0x0000001406397c23 */ /* 0x000fca0008000025 */
[----:B------:R0:W-:Y:S04]  /*4e40*/  @P4 STG.E desc[UR18][R2.64], R57 ;  /* 0x0000003902004986 */ /* 0x0001e8000c101912 */
[----:B------:R1:W2:Y:S01]  /*4e50*/  @P6 LDG.E.LTC128B R55, desc[UR18][R24.64] ;  /* 0x0000001218376981 */ /* 0x0002a2000c1e1920 */
[----:B------:R-:W-:Y:S01]  /*4e60*/  IMAD.WIDE.U32 R36, R30, 0x7, R44 ;  /* 0x000000071e247825 */ /* 0x000fe200078e002c */
[----:B------:R-:W-:Y:S01]  /*4e70*/  SHF.L.U64.HI R33, R32, 0x5, R33 ;  /* 0x0000000520217819 */ /* 0x000fe20000010221 */
[----:B------:R-:W-:Y:S02]  /*4e80*/  BSSY B1, `(.L_x_36) ;  /* 0x0000017000017945 */ /* 0x000fe40003800000 */
[----:B------:R-:W-:Y:S01]  /*4e90*/  IMAD.MOV.U32 R40, RZ, RZ, R36 ;  /* 0x000000ffff287224 */ /* 0x000fe200078e0024 */
[----:B------:R-:W-:Y:S01]  /*4ea0*/  IADD3 R36, P4, R36, R30, RZ ;  /* 0x0000001e24247210 */ /* 0x000fe20007f9e0ff */
[----:B------:R-:W-:-:S02]  /*4eb0*/  IMAD.IADD R41, R50, 0x1, R37 ;  /* 0x0000000132297824 */ /* 0x000fc400078e0225 */
[----:B------:R-:W-:Y:S02]  /*4ec0*/  IMAD.SHL.U32 R54, R32, 0x20, RZ ;  /* 0x0000002020367824 */ /* 0x000fe400078e00ff */
[----:B------:R-:W-:Y:S02]  /*4ed0*/  IMAD.X R37, R41, 0x1, R31, P4 ;  /* 0x0000000129257824 */ /* 0x000fe400020e061f */
[----:B-1----:R-:W-:Y:S01]  /*4ee0*/  IMAD.WIDE.U32 R24, R49, R30, R40 ;  /* 0x0000001e31187225 */ /* 0x002fe200078e0028 */
[----:B------:R-:W-:Y:S02]  /*4ef0*/  IADD3 R38, P4, R54, R38, RZ ;  /* 0x0000002636267210 */ /* 0x000fe40007f9e0ff */
[----:B------:R-:W-:-:S03]  /*4f00*/  IADD3 R42, P3, R34, R24, RZ ;  /* 0x00000018222a7210 */ /* 0x000fc60007f7e0ff */
[----:B------:R-:W-:Y:S01]  /*4f10*/  IMAD.X R39, R33, 0x1, R39, P4 ;  /* 0x0000000121277824 */ /* 0x000fe200020e0627 */
[----:B------:R-:W-:Y:S01]  /*4f20*/  IADD3.X R43, R35, R51, R25, P3, !PT ;  /* 0x00000033232b7210 */ /* 0x000fe20001ffe419 */
[----:B------:R-:W-:Y:S01]  /*4f30*/  IMAD.WIDE.U32 R24, R49, R30, R36 ;  /* 0x0000001e31187225 */ /* 0x000fe200078e0024 */
[----:B------:R-:W-:-:S03]  /*4f40*/  ISETP.GT.AND P3, PT, R46, 0x8, P2 ;  /* 0x000000082e00780c */ /* 0x000fc60001764270 */
[----:B------:R-:W-:Y:S01]  /*4f50*/  IMAD.WIDE.U32 R42, R48, UR23, R42 ;  /* 0x00000017302a7c25 */ /* 0x000fe2000f8e002a */
[----:B------:R-:W-:-:S03]  /*4f60*/  IADD3 R6, P4, R34, R24, RZ ;  /* 0x0000001822067210 */ /* 0x000fc60007f9e0ff */
[----:B------:R-:W-:Y:S01]  /*4f70*/  VIADD R43, R43, UR6 ;  /* 0x000000062b2b7c36 */ /* 0x000fe20008000000 */
[----:B------:R-:W-:-:S04]  /*4f80*/  LEA R44, P2, R42, UR10, 0x2 ;  /* 0x0000000a2a2c7c11 */ /* 0x000fc8000f8410ff */
[----:B------:R-:W-:Y:S01]  /*4f90*/  LEA.HI.X R45, R42, UR11, R43, 0x2, P2 ;  /* 0x0000000b2a2d7c11 */ /* 0x000fe200090f142b */
[----:B--2---:R-:W-:-:S04]  /*4fa0*/  FMUL R56, R55, UR21 ;  /* 0x0000001537387c20 */ /* 0x004fc80008400000 */
[----:B0-----:R-:W-:-:S05]  /*4fb0*/  FFMA R57, R7, UR20, R56 ;  /* 0x0000001407397c23 */ /* 0x001fca0008000038 */
[----:B------:R0:W-:Y:S01]  /*4fc0*/  @P6 STG.E desc[UR18][R38.64], R57 ;  /* 0x0000003926006986 */ /* 0x0001e2000c101912 */
[----:B------:R-:W-:Y:S05]  /*4fd0*/  @!P3 BRA `(.L_x_37) ;  /* 0x000000000004b947 */ /* 0x000fea0003800000 */
[----:B------:R1:W5:Y:S02]  /*4fe0*/  LDG.E.LTC128B R55, desc[UR18][R44.64+0x20] ;  /* 0x000020122c377981 */ /* 0x000364000c1e1920 */
.L_x_37:
[----:B------:R-:W-:Y:S05]  /*4ff0*/  BSYNC B1 ;  /* 0x0000000000017941 */ /* 0x000fea0003800000 */
.L_x_36:
[----:B------:R-:W-:Y:S01]  /*5000*/  IADD3.X R7, R35, R51, R25, P4, !PT ;  /* 0x0000003323077210 */ /* 0x000fe200027fe419 */
[----:B-----5:R-:W-:Y:S01]  /*5010*/  FMUL R43, R55, UR21 ;  /* 0x00000015372b7c20 */ /* 0x020fe20008400000 */
[----:B------:R-:W-:Y:S01]  /*5020*/  ISETP.GT.AND P1, PT, R46, 0x8, P1 ;  /* 0x000000082e00780c */ /* 0x000fe20000f24270 */
[----:B------:R-:W-:Y:S01]  /*5030*/  IMAD.WIDE.U32 R4, R30, 0x7, R4 ;  /* 0x000000071e047825 */ /* 0x000fe200078e0004 */
[----:B------:R-:W-:-:S03]  /*5040*/  ISETP.GT.AND P2, PT, R47, 0x10, PT ;  /* 0x000000102f00780c */ /* 0x000fc60003f44270 */
[----:B------:R-:W-:Y:S01]  /*5050*/  FFMA R43, R8, UR20, R43 ;  /* 0x00000014082b7c23 */ /* 0x000fe2000800002b */
[----:B------:R-:W-:Y:S01]  /*5060*/  BSSY B1, `(.L_x_38) ;  /* 0x000000c000017945 */ /* 0x000fe20003800000 */
[----:B------:R-:W-:Y:S01]  /*5070*/  IMAD.WIDE.U32 R6, R48, UR23, R6 ;  /* 0x0000001730067c25 */ /* 0x000fe2000f8e0006 */
[----:B------:R-:W-:Y:S02]  /*5080*/  IADD3 R42, R50, R5, RZ ;  /* 0x00000005322a7210 */ /* 0x000fe40007ffe0ff */
[----:B------:R2:W-:Y:S01]  /*5090*/  @P3 STG.E desc[UR18][R2.64+0x20], R43 ;  /* 0x0000202b02003986 */ /* 0x0005e2000c101912 */
[----:B------:R-:W-:Y:S01]  /*50a0*/  VIADD R25, R7, UR6 ;  /* 0x0000000607197c36 */ /* 0x000fe20008000000 */
[----:B------:R-:W-:Y:S02]  /*50b0*/  IADD3 R7, P6, R28, R4, RZ ;  /* 0x000000041c077210 */ /* 0x000fe40007fde0ff */
[----:B------:R-:W-:-:S03]  /*50c0*/  ISETP.GT.AND P3, PT, R46, RZ, P2 ;  /* 0x000000ff2e00720c */ /* 0x000fc60001764270 */
[----:B------:R-:W-:Y:S01]  /*50d0*/  IMAD.X R8, R42, 0x1, R27, P6 ;  /* 0x000000012a087824 */ /* 0x000fe200030e061b */
[----:B--2---:R-:W-:-:S04]  /*50e0*/  LEA R2, P4, R6, UR10, 0x2 ;  /* 0x0000000a06027c11 */ /* 0x004fc8000f8810ff */
[----:B------:R-:W-:Y:S01]  /*50f0*/  LEA.HI.X R3, R6, UR11, R25, 0x2, P4 ;  /* 0x0000000b06037c11 */ /* 0x000fe2000a0f1419 */
[----:B------:R-:W-:Y:S08]  /*5100*/  @!P1 BRA `(.L_x_39) ;  /* 0x0000000000049947 */ /* 0x000ff00003800000 */
[----:B------:R2:W5:Y:S02]  /*5110*/  LDG.E.LTC128B R55, desc[UR18][R2.64+0x20] ;  /* 0x0000201202377981 */ /* 0x000564000c1e1920 */
.L_x_39:
[----:B------:R-:W-:Y:S05]  /*5120*/  BSYNC B1 ;  /* 0x0000000000017941 */ /* 0x000fea0003800000 */
.L_x_38:
[----:B-----5:R-:W-:Y:S01]  /*5130*/  FMUL R6, R55, UR21 ;  /* 0x0000001537067c20 */ /* 0x020fe20008400000 */
[----:B--2---:R-:W-:Y:S01]  /*5140*/  LEA R2, P4, R7, UR10, 0x2 ;  /* 0x0000000a07027c11 */ /* 0x004fe2000f8810ff */
[----:B------:R-:W-:Y:S02]  /*5150*/  IMAD.MOV.U32 R24, RZ, RZ, R38 ;  /* 0x000000ffff187224 */ /* 0x000fe400078e0026 */
[----:B------:R-:W-:Y:S01]  /*5160*/  FFMA R43, R9, UR20, R6 ;  /* 0x00000014092b7c23 */ /* 0x000fe20008000006 */
[----:B------:R-:W-:Y:S01]  /*5170*/  IMAD.MOV.U32 R25, RZ, RZ, R39 ;  /* 0x000000ffff197224 */ /* 0x000fe200078e0027 */
[----:B------:R-:W-:-:S04]  /*5180*/  LEA.HI.X R3, R7, UR11, R8, 0x2, P4 ;  /* 0x0000000b07037c11 */ /* 0x000fc8000a0f1408 */
[----:B------:R2:W-:Y:S04]  /*5190*/  @P1 STG.E desc[UR18][R24.64+0x20], R43 ;  /* 0x0000202b18001986 */ /* 0x0005e8000c101912 */
[----:B------:R3:W4:Y:S01]  /*51a0*/  @P3 LDG.E.LTC128B R55, desc[UR18][R2.64] ;  /* 0x0000001202373981 */ /* 0x000722000c1e1920 */
[C---:B------:R-:W-:Y:S01]  /*51b0*/  IMAD.WIDE.U32 R40, R30.reuse, 0x7, R40 ;  /* 0x000000071e287825 */ /* 0x040fe200078e0028 */
[----:B------:R-:W-:Y:S03]  /*51c0*/  BSSY B1, `(.L_x_40) ;  /* 0x0000018000017945 */ /* 0x000fe60003800000 */
[----:B------:R-:W-:Y:S01]  /*51d0*/  IMAD.WIDE.U32 R36, R30, 0x7, R36 ;  /* 0x000000071e247825 */ /* 0x000fe200078e0024 */
[----:B------:R-:W-:-:S03]  /*51e0*/  IADD3 R8, P1, R40, R30, RZ ;  /* 0x0000001e28087210 */ /* 0x000fc60007f3e0ff */
[----:B--2---:R-:W-:Y:S01]  /*51f0*/  IMAD.WIDE.U32 R24, R32, 0x1c, R24 ;  /* 0x0000001c20187825 */ /* 0x004fe200078e0018 */
[----:B------:R-:W-:Y:S02]  /*5200*/  IADD3.X R9, R31, R50, R41, P1, !PT ;  /* 0x000000321f097210 */ /* 0x000fe40000ffe429 */
[-C--:B------:R-:W-:Y:S01]  /*5210*/  IADD3 R6, P1, R4, R30.reuse, RZ ;  /* 0x0000001e04067210 */ /* 0x080fe20007f3e0ff */
[----:B------:R-:W-:Y:S02]  /*5220*/  IMAD.IADD R25, R52, 0x1, R25 ;  /* 0x0000000134197824 */ /* 0x000fe400078e0219 */
[----:B---3--:R-:W-:Y:S01]  /*5230*/  IMAD.WIDE.U32 R2, R49, R30, R8 ;  /* 0x0000001e31027225 */ /* 0x008fe200078e0008 */
[----:B------:R-:W-:-:S03]  /*5240*/  IADD3 R40, P4, R6, R28, RZ ;  /* 0x0000001c06287210 */ /* 0x000fc60007f9e0ff */
[----:B------:R-:W-:Y:S01]  /*5250*/  IMAD.X R7, R42, 0x1, R31, P1 ;  /* 0x000000012a077824 */ /* 0x000fe200008e061f */
[----:B------:R-:W-:Y:S02]  /*5260*/  IADD3 R4, P6, R34, R2, RZ ;  /* 0x0000000222047210 */ /* 0x000fe40007fde0ff */
[----:B------:R-:W-:Y:S02]  /*5270*/  ISETP.GT.AND P1, PT, R47, 0x11, PT ;  /* 0x000000112f00780c */ /* 0x000fe40003f24270 */
[----:B------:R-:W-:Y:S01]  /*5280*/  IADD3.X R5, R35, R51, R3, P6, !PT ;  /* 0x0000003323057210 */ /* 0x000fe200037fe403 */
[----:B------:R-:W-:Y:S01]  /*5290*/  IMAD.X R3, R7, 0x1, R27, P4 ;  /* 0x0000000107037824 */ /* 0x000fe200020e061b */
[----:B------:R-:W-:Y:S02]  /*52a0*/  LEA R2, P4, R40, UR10, 0x2 ;  /* 0x0000000a28027c11 */ /* 0x000fe4000f8810ff */
[----:B------:R-:W-:Y:S02]  /*52b0*/  IADD3 R36, P6, R36, R30, RZ ;  /* 0x0000001e24247210 */ /* 0x000fe40007fde0ff */
[----:B------:R-:W-:-:S02]  /*52c0*/  LEA.HI.X R3, R40, UR11, R3, 0x2, P4 ;  /* 0x0000000b28037c11 */ /* 0x000fc4000a0f1403 */
[----:B------:R-:W-:Y:S02]  /*52d0*/  ISETP.GT.AND P4, PT, R46, RZ, P1 ;  /* 0x000000ff2e00720c */ /* 0x000fe40000f84270 */
[----:B------:R-:W-:Y:S01]  /*52e0*/  IADD3.X R37, R31, R50, R37, P6, !PT ;  /* 0x000000321f257210 */ /* 0x000fe200037fe425 */
[----:B----4-:R-:W-:-:S04]  /*52f0*/  FMUL R41, R55, UR21 ;  /* 0x0000001537297c20 */ /* 0x010fc80008400000 */
[----:B------:R-:W-:-:S05]  /*5300*/  FFMA R41, R10, UR20, R41 ;  /* 0x000000140a297c23 */ /* 0x000fca0008000029 */
[----:B------:R2:W-:Y:S01]  /*5310*/  @P3 STG.E desc[UR18][R24.64], R41 ;  /* 0x0000002918003986 */ /* 0x0005e2000c101912 */
[----:B------:R-:W-:Y:S05]  /*5320*/  @!P4 BRA `(.L_x_41) ;  /* 0x000000000004c947 */ /* 0x000fea0003800000 */
[----:B------:R3:W5:Y:S02]  /*5330*/  LDG.E.LTC128B R55, desc[UR18][R2.64] ;  /* 0x0000001202377981 */ /* 0x000764000c1e1920 */
.L_x_41:
[----:B------:R-:W-:Y:S05]  /*5340*/  BSYNC B1 ;  /* 0x0000000000017941 */ /* 0x000fea0003800000 */
.L_x_40:
[----:B0-----:R-:W-:Y:S01]  /*5350*/  IADD3 R38, P6, R38, R54, RZ ;  /* 0x0000003626267210 */ /* 0x001fe20007fde0ff */
[----:B-----5:R-:W-:Y:S01]  /*5360*/  FMUL R42, R55, UR21 ;  /* 0x00000015372a7c20 */ /* 0x020fe20008400000 */
[----:B------:R-:W-:Y:S01]  /*5370*/  ISETP.GT.AND P3, PT, R46, 0x8, P2 ;  /* 0x000000082e00780c */ /* 0x000fe20001764270 */
[----:B------:R-:W-:Y:S01]  /*5380*/  IMAD.WIDE.U32 R4, R48, UR23, R4 ;  /* 0x0000001730047c25 */ /* 0x000fe2000f8e0004 */
[----:B------:R-:W-:Y:S03]  /*5390*/  BSSY B1, `(.L_x_42) ;  /* 0x000000b000017945 */ /* 0x000fe60003800000 */
[----:B------:R-:W-:Y:S01]  /*53a0*/  FFMA R43, R11, UR20, R42 ;  /* 0x000000140b2b7c23 */ /* 0x000fe2000800002a */
[----:B------:R-:W-:Y:S01]  /*53b0*/  IMAD.X R39, R39, 0x1, R33, P6 ;  /* 0x0000000127277824 */ /* 0x000fe200030e0621 */
[----:B------:R-:W-:Y:S01]  /*53c0*/  LEA R40, P2, R4, UR10, 0x2 ;  /* 0x0000000a04287c11 */ /* 0x000fe2000f8410ff */
[----:B---3--:R-:W-:-:S03]  /*53d0*/  IMAD.WIDE.U32 R2, R49, R30, R36 ;  /* 0x0000001e31027225 */ /* 0x008fc600078e0024 */
[----:B------:R0:W-:Y:S01]  /*53e0*/  @P4 STG.E desc[UR18][R38.64], R43 ;  /* 0x0000002b26004986 */ /* 0x0001e2000c101912 */
[----:B------:R-:W-:Y:S01]  /*53f0*/  VIADD R5, R5, UR6 ;  /* 0x0000000605057c36 */ /* 0x000fe20008000000 */
[----:B------:R-:W-:-:S04]  /*5400*/  IADD3 R10, P6, R34, R2, RZ ;  /* 0x00000002220a7210 */ /* 0x000fc80007fde0ff */
[----:B--2---:R-:W-:Y:S01]  /*5410*/  LEA.HI.X R41, R4, UR11, R5, 0x2, P2 ;  /* 0x0000000b04297c11 */ /* 0x004fe200090f1405 */
[----:B------:R-:W-:Y:S08]  /*5420*/  @!P3 BRA `(.L_x_43) ;  /* 0x000000000004b947 */ /* 0x000ff00003800000 */
[----:B------:R2:W5:Y:S02]  /*5430*/  LDG.E.LTC128B R55, desc[UR18][R40.64+0x20] ;  /* 0x0000201228377981 */ /* 0x000564000c1e1920 */
.L_x_43:
[----:B------:R-:W-:Y:S05]  /*5440*/  BSYNC B1 ;  /* 0x0000000000017941 */ /* 0x000fea0003800000 */
.L_x_42:
[----:B------:R-:W-:Y:S01]  /*5450*/  IADD3.X R11, R35, R51, R3, P6, !PT ;  /* 0x00000033230b7210 */ /* 0x000fe200037fe403 */
[----:B-----5:R-:W-:Y:S01]  /*5460*/  FMUL R5, R55, UR21 ;  /* 0x0000001537057c20 */ /* 0x020fe20008400000 */
[----:B------:R-:W-:Y:S01]  /*5470*/  ISETP.GT.AND P1, PT, R46, 0x8, P1 ;  /* 0x000000082e00780c */ /* 0x000fe20000f24270 */
[----:B------:R-:W-:Y:S01]  /*5480*/  IMAD.WIDE.U32 R6, R30, 0x7, R6 ;  /* 0x000000071e067825 */ /* 0x000fe200078e0006 */
[----:B------:R-:W-:-:S03]  /*5490*/  ISETP.GT.AND P2, PT, R47, 0x18, PT ;  /* 0x000000182f00780c */ /* 0x000fc60003f44270 */
[----:B--2---:R-:W-:Y:S01]  /*54a0*/  FFMA R41, R12, UR20, R5 ;  /* 0x000000140c297c23 */ /* 0x004fe20008000005 */
[----:B------:R-:W-:Y:S01]  /*54b0*/  BSSY B1, `(.L_x_44) ;  /* 0x000000c000017945 */ /* 0x000fe20003800000 */
[----:B------:R-:W-:Y:S01]  /*54c0*/  IMAD.WIDE.U32 R10, R48, UR23, R10 ;  /* 0x00000017300a7c25 */ /* 0x000fe2000f8e000a */
[----:B------:R-:W-:Y:S02]  /*54d0*/  IADD3 R12, R50, R7, RZ ;  /* 0x00000007320c7210 */ /* 0x000fe40007ffe0ff */
[----:B------:R-:W-:Y:S01]  /*54e0*/  IADD3 R5, P6, R28, R6, RZ ;  /* 0x000000061c057210 */ /* 0x000fe20007fde0ff */
[----:B------:R-:W-:Y:S01]  /*54f0*/  VIADD R3, R11, UR6 ;  /* 0x000000060b037c36 */ /* 0x000fe20008000000 */
[----:B------:R-:W-:Y:S01]  /*5500*/  LEA R2, P4, R10, UR10, 0x2 ;  /* 0x0000000a0a027c11 */ /* 0x000fe2000f8810ff */
[----:B------:R2:W-:Y:S01]  /*5510*/  @P3 STG.E desc[UR18][R24.64+0x20], R41 ;  /* 0x0000202918003986 */ /* 0x0005e2000c101912 */
[----:B------:R-:W-:Y:S02]  /*5520*/  ISETP.GT.AND P3, PT, R46, RZ, P2 ;  /* 0x000000ff2e00720c */ /* 0x000fe40001764270 */
[----:B------:R-:W-:Y:S01]  /*5530*/  LEA.HI.X R3, R10, UR11, R3, 0x2, P4 ;  /* 0x0000000b0a037c11 */ /* 0x000fe2000a0f1403 */
[----:B------:R-:W-:Y:S01]  /*5540*/  IMAD.X R10, R12, 0x1, R27, P6 ;  /* 0x000000010c0a7824 */ /* 0x000fe200030e061b */
[----:B------:R-:W-:Y:S09]  /*5550*/  @!P1 BRA `(.L_x_45) ;  /* 0x0000000000049947 */ /* 0x000ff20003800000 */
[----:B------:R3:W5:Y:S02]  /*5560*/  LDG.E.LTC128B R55, desc[UR18][R2.64+0x20] ;  /* 0x0000201202377981 */ /* 0x000764000c1e1920 */
.L_x_45:
[----:B------:R-:W-:Y:S05]  /*5570*/  BSYNC B1 ;  /* 0x0000000000017941 */ /* 0x000fea0003800000 */
.L_x_44:
[----:B---3--:R-:W-:Y:S01]  /*5580*/  LEA R2, P4, R5, UR10, 0x2 ;  /* 0x0000000a05027c11 */ /* 0x008fe2000f8810ff */
[----:B-----5:R-:W-:Y:S01]  /*5590*/  FMUL R4, R55, UR21 ;  /* 0x0000001537047c20 */ /* 0x020fe20008400000 */
[----:B------:R-:W-:Y:S02]  /*55a0*/  IMAD.MOV.U32 R11, RZ, RZ, R39 ;  /* 0x000000ffff0b7224 */ /* 0x000fe400078e0027 */
[----:B------:R-:W-:Y:S01]  /*55b0*/  LEA.HI.X R3, R5, UR11, R10, 0x2, P4 ;  /* 0x0000000b05037c11 */ /* 0x000fe2000a0f140a */
[----:B------:R-:W-:Y:S01]  /*55c0*/  FFMA R13, R13, UR20, R4 ;  /* 0x000000140d0d7c23 */ /* 0x000fe20008000004 */
[----:B------:R-:W-:-:S05]  /*55d0*/  IMAD.MOV.U32 R10, RZ, RZ, R38 ;  /* 0x000000ffff0a7224 */ /* 0x000fca00078e0026 */
[----:B------:R3:W-:Y:S04]  /*55e0*/  @P1 STG.E desc[UR18][R10.64+0x20], R13 ;  /* 0x0000200d0a001986 */ /* 0x0007e8000c101912 */
[----:B------:R4:W2:Y:S01]  /*55f0*/  @P3 LDG.E.LTC128B R55, desc[UR18][R2.64] ;  /* 0x0000001202373981 */ /* 0x0008a2000c1e1920 */
[C---:B------:R-:W-:Y:S01]  /*5600*/  IMAD.WIDE.U32 R8, R30.reuse, 0x7, R8 ;  /* 0x000000071e087825 */ /* 0x040fe200078e0008 */
[----:B------:R-:W-:Y:S03]  /*5610*/  BSSY B1, `(.L_x_46) ;  /* 0x0000018000017945 */ /* 0x000fe60003800000 */
[----:B------:R-:W-:Y:S01]  /*5620*/  IMAD.WIDE.U32 R36, R30, 0x7, R36 ;  /* 0x000000071e247825 */ /* 0x000fe200078e0024 */
[----:B------:R-:W-:-:S03]  /*5630*/  IADD3 R8, P1, R8, R30, RZ ;  /* 0x0000001e08087210 */ /* 0x000fc60007f3e0ff */
[----:B---3--:R-:W-:Y:S01]  /*5640*/  IMAD.WIDE.U32 R10, R32, 0x1c, R10 ;  /* 0x0000001c200a7825 */ /* 0x008fe200078e000a */
[----:B------:R-:W-:Y:S02]  /*5650*/  IADD3.X R9, R31, R50, R9, P1, !PT ;  /* 0x000000321f097210 */ /* 0x000fe40000ffe409 */
[-C--:B------:R-:W-:Y:S01]  /*5660*/  IADD3 R6, P1, R6, R30.reuse, RZ ;  /* 0x0000001e06067210 */ /* 0x080fe20007f3e0ff */
[----:B------:R-:W-:Y:S02]  /*5670*/  IMAD.IADD R11, R52, 0x1, R11 ;  /* 0x00000001340b7824 */ /* 0x000fe400078e020b */
[----:B----4-:R-:W-:-:S04]  /*5680*/  IMAD.WIDE.U32 R2, R49, R30, R8 ;  /* 0x0000001e31027225 */ /* 0x010fc800078e0008 */
[----:B------:R-:W-:Y:S01]  /*5690*/  IMAD.X R7, R12, 0x1, R31, P1 ;  /* 0x000000010c077824 */ /* 0x000fe200008e061f */
[----:B------:R-:W-:Y:S02]  /*56a0*/  IADD3 R4, P6, R34, R2, RZ ;  /* 0x0000000222047210 */ /* 0x000fe40007fde0ff */
[----:B------:R-:W-:Y:S02]  /*56b0*/  IADD3 R12, P4, R6, R28, RZ ;  /* 0x0000001c060c7210 */ /* 0x000fe40007f9e0ff */
[----:B------:R-:W-:Y:S02]  /*56c0*/  IADD3.X R5, R35, R51, R3, P6, !PT ;  /* 0x0000003323057210 */ /* 0x000fe400037fe403 */
[----:B------:R-:W-:Y:S01]  /*56d0*/  ISETP.GT.AND P1, PT, R47, 0x19, PT ;  /* 0x000000192f00780c */ /* 0x000fe20003f24270 */
[----:B------:R-:W-:Y:S01]  /*56e0*/  IMAD.X R3, R7, 0x1, R27, P4 ;  /* 0x0000000107037824 */ /* 0x000fe200020e061b */
[----:B------:R-:W-:-:S04]  /*56f0*/  LEA R2, P4, R12, UR10, 0x2 ;  /* 0x0000000a0c027c11 */ /* 0x000fc8000f8810ff */
[----:B------:R-:W-:Y:S02]  /*5700*/  LEA.HI.X R3, R12, UR11, R3, 0x2, P4 ;  /* 0x0000000b0c037c11 */ /* 0x000fe4000a0f1403 */
[----:B------:R-:W-:Y:S02]  /*5710*/  ISETP.GT.AND P4, PT, R46, RZ, P1 ;  /* 0x000000ff2e00720c */ /* 0x000fe40000f84270 */
[----:B------:R-:W-:Y:S01]  /*5720*/  IADD3 R12, P6, R36, R30, RZ ;  /* 0x0000001e240c7210 */ /* 0x000fe20007fde0ff */
[----:B--2---:R-:W-:-:S04]  /*5730*/  FMUL R13, R55, UR21 ;  /* 0x00000015370d7c20 */ /* 0x004fc80008400000 */
[----:B------:R-:W-:Y:S01]  /*5740*/  FFMA R25, R14, UR20, R13 ;  /* 0x000000140e197c23 */ /* 0x000fe2000800000d */
[----:B------:R-:W-:-:S04]  /*5750*/  IADD3.X R13, R31, R50, R37, P6, !PT ;  /* 0x000000321f0d7210 */ /* 0x000fc800037fe425 */
[----:B------:R2:W-:Y:S01]  /*5760*/  @P3 STG.E desc[UR18][R10.64], R25 ;  /* 0x000000190a003986 */ /* 0x0005e2000c101912 */
[----:B------:R-:W-:Y:S05]  /*5770*/  @!P4 BRA `(.L_x_47) ;  /* 0x000000000004c947 */ /* 0x000fea0003800000 */
[----:B------:R3:W5:Y:S02]  /*5780*/  LDG.E.LTC128B R55, desc[UR18][R2.64] ;  /* 0x0000001202377981 */ /* 0x000764000c1e1920 */
.L_x_47:
[----:B------:R-:W-:Y:S05]  /*5790*/  BSYNC B1 ;  /* 0x0000000000017941 */ /* 0x000fea0003800000 */
.L_x_46:
[----:B------:R-:W-:Y:S01]  /*57a0*/  IADD3 R24, P6, R38, R54, RZ ;  /* 0x0000003626187210 */ /* 0x000fe20007fde0ff */
[----:B0----5:R-:W-:Y:S01]  /*57b0*/  FMUL R38, R55, UR21 ;  /* 0x0000001537267c20 */ /* 0x021fe20008400000 */
[----:B------:R-:W-:Y:S01]  /*57c0*/  ISETP.GT.AND P3, PT, R46, 0x8, P2 ;  /* 0x000000082e00780c */ /* 0x000fe20001764270 */
[----:B------:R-:W-:Y:S01]  /*57d0*/  IMAD.WIDE.U32 R4, R48, UR23, R4 ;  /* 0x0000001730047c25 */ /* 0x000fe2000f8e0004 */
[----:B------:R-:W-:Y:S03]  /*57e0*/  BSSY B1, `(.L_x_48) ;  /* 0x000000b000017945 */ /* 0x000fe60003800000 */
[----:B--2---:R-:W-:Y:S02]  /*57f0*/  IMAD.X R25, R39, 0x1, R33, P6 ;  /* 0x0000000127197824 */ /* 0x004fe400030e0621 */
[----:B------:R-:W-:Y:S01]  /*5800*/  FFMA R39, R15, UR20, R38 ;  /* 0x000000140f277c23 */ /* 0x000fe20008000026 */
[----:B---3--:R-:W-:Y:S01]  /*5810*/  IMAD.WIDE.U32 R2, R49, R30, R12 ;  /* 0x0000001e31027225 */ /* 0x008fe200078e000c */
[----:B------:R-:W-:-:S03]  /*5820*/  LEA R36, P2, R4, UR10, 0x2 ;  /* 0x0000000a04247c11 */ /* 0x000fc6000f8410ff */
[----:B------:R0:W-:Y:S01]  /*5830*/  @P4 STG.E desc[UR18][R24.64], R39 ;  /* 0x0000002718004986 */ /* 0x0001e2000c101912 */
[----:B------:R-:W-:Y:S01]  /*5840*/  VIADD R5, R5, UR6 ;  /* 0x0000000605057c36 */ /* 0x000fe20008000000 */
[----:B------:R-:W-:-:S04]  /*5850*/  IADD3 R14, P6, R34, R2, RZ ;  /* 0x00000002220e7210 */ /* 0x000fc80007fde0ff */
[----:B------:R-:W-:Y:S01]  /*5860*/  LEA.HI.X R37, R4, UR11, R5, 0x2, P2 ;  /* 0x0000000b04257c11 */ /* 0x000fe200090f1405 */
[----:B------:R-:W-:Y:S08]  /*5870*/  @!P3 BRA `(.L_x_49) ;  /* 0x000000000004b947 */ /* 0x000ff00003800000 */
[----:B------:R2:W5:Y:S02]  /*5880*/  LDG.E.LTC128B R55, desc[UR18][R36.64+0x20] ;  /* 0x0000201224377981 */ /* 0x000564000c1e1920 */
.L_x_49:
[----:B------:R-:W-:Y:S05]  /*5890*/  BSYNC B1 ;  /* 0x0000000000017941 */ /* 0x000fea0003800000 */
.L_x_48:
        /* <DEDUP_REMOVED lines=8> */
[----:B------:R-:W-:Y:S02]  /*5920*/  IADD3 R5, P6, R28, R6, RZ ;  /* 0x000000061c057210 */ /* 0x000fe40007fde0ff */
[----:B------:R2:W-:Y:S01]  /*5930*/  @P3 STG.E desc[UR18][R10.64+0x20], R37 ;  /* 0x000020250a003986 */ /* 0x0005e2000c101912 */
[----:B------:R-:W-:Y:S01]  /*5940*/  VIADD R3, R15, UR6 ;  /* 0x000000060f037c36 */ /* 0x000fe20008000000 */
[----:B------:R-:W-:Y:S02]  /*5950*/  LEA R2, P4, R14, UR10, 0x2 ;  /* 0x0000000a0e027c11 */ /* 0x000fe4000f8810ff */
[----:B------:R-:W-:Y:S02]  /*5960*/  IADD3 R15, R50, R7, RZ ;  /* 0x00000007320f7210 */ /* 0x000fe40007ffe0ff */
[----:B------:R-:W-:-:S02]  /*5970*/  LEA.HI.X R3, R14, UR11, R3, 0x2, P4 ;  /* 0x0000000b0e037c11 */ /* 0x000fc4000a0f1403 */
[----:B------:R-:W-:Y:S01]  /*5980*/  ISETP.GT.AND P3, PT, R46, RZ, P2 ;  /* 0x000000ff2e00720c */ /* 0x000fe20001764270 */
[----:B------:R-:W-:Y:S01]  /*5990*/  IMAD.X R14, R15, 0x1, R27, P6 ;  /* 0x000000010f0e7824 */ /* 0x000fe200030e061b */
[----:B------:R-:W-:Y:S11]  /*59a0*/  @!P1 BRA `(.L_x_51) ;  /* 0x0000000000049947 */ /* 0x000ff60003800000 */
[----:B------:R3:W5:Y:S02]  /*59b0*/  LDG.E.LTC128B R55, desc[UR18][R2.64+0x20] ;  /* 0x0000201202377981 */ /* 0x000764000c1e1920 */
.L_x_51:
[----:B------:R-:W-:Y:S05]  /*59c0*/  BSYNC B1 ;  /* 0x0000000000017941 */ /* 0x000fea0003800000 */
.L_x_50:
[----:B-----5:R-:W-:Y:S01]  /*59d0*/  FMUL R4, R55, UR21 ;  /* 0x0000001537047c20 */ /* 0x020fe20008400000 */
[----:B---3--:R-:W-:Y:S01]  /*59e0*/  LEA R2, P4, R5, UR10, 0x2 ;  /* 0x0000000a05027c11 */ /* 0x008fe2000f8810ff */
[----:B--2---:R-:W-:Y:S02]  /*59f0*/  IMAD.MOV.U32 R10, RZ, RZ, R24 ;  /* 0x000000ffff0a7224 */ /* 0x004fe400078e0018 */
        /* <DEDUP_REMOVED lines=30> */
.L_x_53:
[----:B------:R-:W-:Y:S05]  /*5be0*/  BSYNC B1 ;  /* 0x0000000000017941 */ /* 0x000fea0003800000 */
.L_x_52:
        /* <DEDUP_REMOVED lines=15> */
.L_x_55:
[----:B------:R-:W-:Y:S05]  /*5ce0*/  BSYNC B1 ;  /* 0x0000000000017941 */ /* 0x000fea0003800000 */
.L_x_54:
        /* <DEDUP_REMOVED lines=18> */
.L_x_57:
[----:B------:R-:W-:Y:S05]  /*5e10*/  BSYNC B1 ;  /* 0x0000000000017941 */ /* 0x000fea0003800000 */
.L_x_56:
        /* <DEDUP_REMOVED lines=33> */
.L_x_59:
[----:B------:R-:W-:Y:S05]  /*6030*/  BSYNC B1 ;  /* 0x0000000000017941 */ /* 0x000fea0003800000 */
.L_x_58:
        /* <DEDUP_REMOVED lines=12> */
[----:B------:R-:W-:Y:S01]  /*6100*/  LEA.HI.X R19, R4, UR11, R5, 0x2, P2 ;  /* 0x0000000b04137c11 */ /* 0x000fe200090f1405 */
[----:B------:R-:W-:Y:S08]  /*6110*/  @!P3 BRA `(.L_x_61) ;  /* 0x000000000004b947 */ /* 0x000ff00003800000 */
[----:B------:R3:W5:Y:S02]  /*6120*/  LDG.E.LTC128B R55, desc[UR18][R18.64+0x20] ;  /* 0x0000201212377981 */ /* 0x000764000c1e1920 */
.L_x_61:
[----:B------:R-:W-:Y:S05]  /*6130*/  BSYNC B1 ;  /* 0x0000000000017941 */ /* 0x000fea0003800000 */
.L_x_60:
[----:B------:R-:W-:Y:S01]  /*6140*/  ISETP.GT.AND P1, PT, R46, 0x8, P1 ;  /* 0x000000082e00780c */ /* 0x000fe20000f24270 */
[----:B-----5:R-:W-:Y:S01]  /*6150*/  FMUL R2, R55, UR21 ;  /* 0x0000001537027c20 */ /* 0x020fe20008400000 */
[----:B--2---:R-:W-:Y:S01]  /*6160*/  IADD3.X R17, R35, R51, R3, P6, !PT ;  /* 0x0000003323117210 */ /* 0x004fe200037fe403 */
[----:B------:R-:W-:Y:S01]  /*6170*/  IMAD.WIDE.U32 R6, R30, 0x7, R6 ;  /* 0x000000071e067825 */ /* 0x000fe200078e0006 */
[----:B------:R-:W-:-:S03]  /*6180*/  ISETP.GT.AND P2, PT, R47, 0x30, PT ;  /* 0x000000302f00780c */ /* 0x000fc60003f44270 */
[----:B------:R-:W-:Y:S01]  /*6190*/  FFMA R153, R153, UR20, R2 ;  /* 0x0000001499997c23 */ /* 0x000fe20008000002 */
[----:B------:R-:W-:Y:S01]  /*61a0*/  BSSY B1, `(.L_x_62) ;  /* 0x000000c000017945 */ /* 0x000fe20003800000 */
[----:B------:R-:W-:Y:S01]  /*61b0*/  IMAD.WIDE.U32 R16, R48, UR23, R16 ;  /* 0x0000001730107c25 */ /* 0x000fe2000f8e0010 */
[----:B---3--:R-:W-:Y:S02]  /*61c0*/  IADD3 R18, R50, R7, RZ ;  /* 0x0000000732127210 */ /* 0x008fe40007ffe0ff */
[----:B------:R-:W-:Y:S01]  /*61d0*/  IADD3 R4, P6, R28, R6, RZ ;  /* 0x000000061c047210 */ /* 0x000fe20007fde0ff */
[----:B------:R-:W-:Y:S01]  /*61e0*/  VIADD R3, R17, UR6 ;  /* 0x0000000611037c36 */ /* 0x000fe20008000000 */
[----:B------:R-:W-:Y:S01]  /*61f0*/  LEA R2, P4, R16, UR10, 0x2 ;  /* 0x0000000a10027c11 */ /* 0x000fe2000f8810ff */
[----:B------:R2:W-:Y:S01]  /*6200*/  @P3 STG.E desc[UR18][R10.64+0x20], R153 ;  /* 0x000020990a003986 */ /* 0x0005e2000c101912 */
[----:B------:R-:W-:Y:S01]  /*6210*/  ISETP.GT.AND P3, PT, R46, RZ, P2 ;  /* 0x000000ff2e00720c */ /* 0x000fe20001764270 */
[----:B------:R-:W-:Y:S01]  /*6220*/  IMAD.X R17, R18, 0x1, R27, P6 ;  /* 0x0000000112117824 */ /* 0x000fe200030e061b */
[----:B------:R-:W-:Y:S01]  /*6230*/  LEA.HI.X R3, R16, UR11, R3, 0x2, P4 ;  /* 0x0000000b10037c11 */ /* 0x000fe2000a0f1403 */
[----:B------:R-:W-:Y:S10]  /*6240*/  @!P1 BRA `(.L_x_63) ;  /* 0x0000000000049947 */ /* 0x000ff40003800000 */
[----:B------:R3:W5:Y:S02]  /*6250*/  LDG.E.LTC128B R55, desc[UR18][R2.64+0x20] ;  /* 0x0000201202377981 */ /* 0x000764000c1e1920 */
.L_x_63:
[----:B------:R-:W-:Y:S05]  /*6260*/  BSYNC B1 ;  /* 0x0000000000017941 */ /* 0x000fea0003800000 */
.L_x_62:
        /* <DEDUP_REMOVED lines=20> */
[----:B------:R-:W-:Y:S01]  /*63b0*/  ISETP.GT.AND P1, PT, R47, 0x31, PT ;  /* 0x000000312f00780c */ /* 0x000fe20003f24270 */
[----:B------:R-:W-:Y:S01]  /*63c0*/  IMAD.X R18, R7, 0x1, R27, P4 ;  /* 0x0000000107127824 */ /* 0x000fe200020e061b */
[----:B------:R-:W-:Y:S02]  /*63d0*/  LEA R2, P4, R17, UR10, 0x2 ;  /* 0x0000000a11027c11 */ /* 0x000fe4000f8810ff */
[----:B------:R-:W-:Y:S02]  /*63e0*/  IADD3.X R5, R35, R51, R3, P6, !PT ;  /* 0x0000003323057210 */ /* 0x000fe400037fe403 */
[----:B------:R-:W-:Y:S02]  /*63f0*/  LEA.HI.X R3, R17, UR11, R18, 0x2, P4 ;  /* 0x0000000b11037c11 */ /* 0x000fe4000a0f1412 */
[----:B------:R-:W-:-:S02]  /*6400*/  ISETP.GT.AND P4, PT, R46, RZ, P1 ;  /* 0x000000ff2e00720c */ /* 0x000fc40000f84270 */
[----:B------:R-:W-:-:S04]  /*6410*/  IADD3 R12, P6, R12, R30, RZ ;  /* 0x0000001e0c0c7210 */ /* 0x000fc80007fde0ff */
[----:B------:R-:W-:Y:S01]  /*6420*/  IADD3.X R13, R31, R50, R13, P6, !PT ;  /* 0x000000321f0d7210 */ /* 0x000fe200037fe40d */
[----:B----4-:R-:W-:-:S04]  /*6430*/  FMUL R16, R55, UR21 ;  /* 0x0000001537107c20 */ /* 0x010fc80008400000 */
[----:B------:R-:W-:-:S05]  /*6440*/  FFMA R155, R155, UR20, R16 ;  /* 0x000000149b9b7c23 */ /* 0x000fca0008000010 */
[----:B------:R2:W-:Y:S01]  /*6450*/  @P3 STG.E desc[UR18][R10.64], R155 ;  /* 0x0000009b0a003986 */ /* 0x0005e2000c101912 */
[----:B------:R-:W-:Y:S05]  /*6460*/  @!P4 BRA `(.L_x_65) ;  /* 0x000000000004c947 */ /* 0x000fea0003800000 */
[----:B------:R3:W5:Y:S02]  /*6470*/  LDG.E.LTC128B R55, desc[UR18][R2.64] ;  /* 0x0000001202377981 */ /* 0x000764000c1e1920 */
.L_x_65:
[----:B------:R-:W-:Y:S05]  /*6480*/  BSYNC B1 ;  /* 0x0000000000017941 */ /* 0x000fea0003800000 */
.L_x_64:
        /* <DEDUP_REMOVED lines=15> */
.L_x_67:
[----:B------:R-:W-:Y:S05]  /*6580*/  BSYNC B1 ;  /* 0x0000000000017941 */ /* 0x000fea0003800000 */
.L_x_66:
[----:B------:R-:W-:Y:S01]  /*6590*/  ISETP.GT.AND P1, PT, R46, 0x8, P1 ;  /* 0x000000082e00780c */ /* 0x000fe20000f24270 */
[----:B-----5:R-:W-:Y:S01]  /*65a0*/  FMUL R2, R55, UR21 ;  /* 0x0000001537027c20 */ /* 0x020fe20008400000 */
[----:B------:R-:W-:Y:S01]  /*65b0*/  IADD3.X R17, R35, R51, R3, P6, !PT ;  /* 0x0000003323117210 */ /* 0x000fe200037fe403 */
        /* <DEDUP_REMOVED lines=15> */
.L_x_69:
[----:B------:R-:W-:Y:S05]  /*66b0*/  BSYNC B1 ;  /* 0x0000000000017941 */ /* 0x000fea0003800000 */
.L_x_68:
[----:B-----5:R-:W-:Y:S01]  /*66c0*/  FMUL R5, R55, UR21 ;  /* 0x0000001537057c20 */ /* 0x020fe20008400000 */
[----:B----4-:R-:W-:Y:S01]  /*66d0*/  LEA R2, P4, R4, UR10, 0x2 ;  /* 0x0000000a04027c11 */ /* 0x010fe2000f8810ff */
[----:B--23--:R-:W-:Y:S02]  /*66e0*/  IMAD.MOV.U32 R10, RZ, RZ, R14 ;  /* 0x000000ffff0a7224 */ /* 0x00cfe400078e000e */
        /* <DEDUP_REMOVED lines=30> */
.L_x_71:
[----:B------:R-:W-:Y:S05]  /*68d0*/  BSYNC B1 ;  /* 0x0000000000017941 */ /* 0x000fea0003800000 */
.L_x_70:
        /* <DEDUP_REMOVED lines=15> */
.L_x_73:
[----:B------:R-:W-:Y:S05]  /*69d0*/  BSYNC B1 ;  /* 0x0000000000017941 */ /* 0x000fea0003800000 */
.L_x_72:
        /* <DEDUP_REMOVED lines=18> */
.L_x_75:
[----:B------:R-:W-:Y:S05]  /*6b00*/  BSYNC B1 ;  /* 0x0000000000017941 */ /* 0x000fea0003800000 */
.L_x_74:
        /* <DEDUP_REMOVED lines=33> */
.L_x_77:
[----:B------:R-:W-:Y:S05]  /*6d20*/  BSYNC B1 ;  /* 0x0000000000017941 */ /* 0x000fea0003800000 */
.L_x_76:
        /* <DEDUP_REMOVED lines=15> */
.L_x_79:
[----:B------:R-:W-:Y:S05]  /*6e20*/  BSYNC B1 ;  /* 0x0000000000017941 */ /* 0x000fea0003800000 */
.L_x_78:
        /* <DEDUP_REMOVED lines=18> */
.L_x_81:
[----:B------:R-:W-:Y:S05]  /*6f50*/  BSYNC B1 ;  /* 0x0000000000017941 */ /* 0x000fea0003800000 */
.L_x_80:
        /* <DEDUP_REMOVED lines=33> */
.L_x_83:
[----:B------:R-:W-:Y:S05]  /*7170*/  BSYNC B1 ;  /* 0x0000000000017941 */ /* 0x000fea0003800000 */
.L_x_82:
        /* <DEDUP_REMOVED lines=15> */
.L_x_85:
[----:B------:R-:W-:Y:S05]  /*7270*/  BSYNC B1 ;  /* 0x0000000000017941 */ /* 0x000fea0003800000 */
.L_x_84:
        /* <DEDUP_REMOVED lines=18> */
.L_x_87:
[----:B------:R-:W-:Y:S05]  /*73a0*/  BSYNC B1 ;  /* 0x0000000000017941 */ /* 0x000fea0003800000 */
.L_x_86:
        /* <DEDUP_REMOVED lines=16> */
[----:B------:R-:W-:Y:S01]  /*74b0*/  IMAD.WIDE.U32 R4, R49, R30, R8 ;  /* 0x0000001e31047225 */ /* 0x000fe200078e0008 */
[----:B------:R-:W-:-:S03]  /*74c0*/  IADD3 R17, P4, R6, R28, RZ ;  /* 0x0000001c06117210 */ /* 0x000fc60007f9e0ff */
[----:B------:R-:W-:Y:S01]  /*74d0*/  IMAD.X R7, R18, 0x1, R31, P1 ;  /* 0x0000000112077824 */ /* 0x000fe200008e061f */
[----:B------:R-:W-:Y:S02]  /*74e0*/  ISETP.GT.AND P1, PT, R47, 0x51, PT ;  /* 0x000000512f00780c */ /* 0x000fe40003f24270 */
[----:B------:R-:W-:Y:S01]  /*74f0*/  IADD3 R4, P6, R34, R4, RZ ;  /* 0x0000000422047210 */ /* 0x000fe20007fde0ff */
[----:B------:R-:W-:Y:S01]  /*7500*/  IMAD.X R18, R7, 0x1, R27, P4 ;  /* 0x0000000107127824 */ /* 0x000fe200020e061b */
[----:B---3--:R-:W-:Y:S02]  /*7510*/  LEA R2, P4, R17, UR10, 0x2 ;  /* 0x0000000a11027c11 */ /* 0x008fe4000f8810ff */
        /* <DEDUP_REMOVED lines=10> */
.L_x_89:
[----:B------:R-:W-:Y:S05]  /*75c0*/  BSYNC B1 ;  /* 0x0000000000017941 */ /* 0x000fea0003800000 */
.L_x_88:
        /* <DEDUP_REMOVED lines=15> */
.L_x_91:
[----:B------:R-:W-:Y:S05]  /*76c0*/  BSYNC B1 ;  /* 0x0000000000017941 */ /* 0x000fea0003800000 */
.L_x_90:
        /* <DEDUP_REMOVED lines=8> */
[----:B------:R-:W-:Y:S02]  /*7750*/  IADD3 R6, P6, R28, R4, RZ ;  /* 0x000000041c067210 */ /* 0x000fe40007fde0ff */
[----:B------:R4:W-:Y:S01]  /*7760*/  @P3 STG.E desc[UR18][R10.64+0x20], R173 ;  /* 0x000020ad0a003986 */ /* 0x0009e2000c101912 */
[----:B------:R-:W-:Y:S01]  /*7770*/  VIADD R3, R17, UR6 ;  /* 0x0000000611037c36 */ /* 0x000fe20008000000 */
[----:B------:R-:W-:Y:S02]  /*7780*/  IADD3 R17, R50, R5, RZ ;  /* 0x0000000532117210 */ /* 0x000fe40007ffe0ff */
[----:B------:R-:W-:Y:S02]  /*7790*/  LEA R2, P4, R16, UR10, 0x2 ;  /* 0x0000000a10027c11 */ /* 0x000fe4000f8810ff */
[----:B------:R-:W-:Y:S01]  /*77a0*/  ISETP.GT.AND P3, PT, R46, RZ, P2 ;  /* 0x000000ff2e00720c */ /* 0x000fe20001764270 */
[----:B------:R-:W-:Y:S01]  /*77b0*/  IMAD.X R7, R17, 0x1, R27, P6 ;  /* 0x0000000111077824 */ /* 0x000fe200030e061b */
[----:B------:R-:W-:Y:S01]  /*77c0*/  LEA.HI.X R3, R16, UR11, R3, 0x2, P4 ;  /* 0x0000000b10037c11 */ /* 0x000fe2000a0f1403 */
[----:B------:R-:W-:Y:S10]  /*77d0*/  @!P1 BRA `(.L_x_93) ;  /* 0x0000000000049947 */ /* 0x000ff40003800000 */
[----:B------:R0:W5:Y:S02]  /*77e0*/  LDG.E.LTC128B R55, desc[UR18][R2.64+0x20] ;  /* 0x0000201202377981 */ /* 0x000164000c1e1920 */
.L_x_93:
[----:B------:R-:W-:Y:S05]  /*77f0*/  BSYNC B1 ;  /* 0x0000000000017941 */ /* 0x000fea0003800000 */
.L_x_92:
[----:B--2-4-:R-:W-:Y:S01]  /*7800*/  LEA R10, P4, R6, UR10, 0x2 ;  /* 0x0000000a060a7c11 */ /* 0x014fe2000f8810ff */
[----:B0----5:R-:W-:-:S03]  /*7810*/  FMUL R3, R55, UR21 ;  /* 0x0000001537037c20 */ /* 0x021fc60008400000 */
[----:B------:R-:W-:Y:S01]  /*7820*/  LEA.HI.X R11, R6, UR11, R7, 0x2, P4 ;  /* 0x0000000b060b7c11 */ /* 0x000fe2000a0f1407 */
[----:B---3--:R-:W-:Y:S01]  /*7830*/  FFMA R19, R174, UR20, R3 ;  /* 0x00000014ae137c23 */ /* 0x008fe20008000003 */
[----:B------:R-:W-:Y:S02]  /*7840*/  IMAD.MOV.U32 R6, RZ, RZ, R14 ;  /* 0x000000ffff067224 */ /* 0x000fe400078e000e */
[----:B------:R-:W-:-:S05]  /*7850*/  IMAD.MOV.U32 R7, RZ, RZ, R15 ;  /* 0x000000ffff077224 */ /* 0x000fca00078e000f */
[----:B------:R0:W-:Y:S04]  /*7860*/  @P1 STG.E desc[UR18][R6.64+0x20], R19 ;  /* 0x0000201306001986 */ /* 0x0001e8000c101912 */
[----:B------:R2:W0:Y:S01]  /*7870*/  @P3 LDG.E.LTC128B R55, desc[UR18][R10.64] ;  /* 0x000000120a373981 */ /* 0x000422000c1e1920 */
[C---:B------:R-:W-:Y:S01]  /*7880*/  IMAD.WIDE.U32 R8, R30.reuse, 0x7, R8 ;  /* 0x000000071e087825 */ /* 0x040fe200078e0008 */
[----:B------:R-:W-:Y:S03]  /*7890*/  BSSY B1, `(.L_x_94) ;  /* 0x0000018000017945 */ /* 0x000fe60003800000 */
[----:B------:R-:W-:Y:S01]  /*78a0*/  IMAD.WIDE.U32 R12, R30, 0x7, R12 ;  /* 0x000000071e0c7825 */ /* 0x000fe200078e000c */
[----:B------:R-:W-:-:S04]  /*78b0*/  IADD3 R2, P1, R8, R30, RZ ;  /* 0x0000001e08027210 */ /* 0x000fc80007f3e0ff */
[----:B------:R-:W-:Y:S01]  /*78c0*/  IADD3.X R3, R31, R50, R9, P1, !PT ;  /* 0x000000321f037210 */ /* 0x000fe20000ffe409 */
[----:B--2---:R-:W-:Y:S01]  /*78d0*/  IMAD.WIDE.U32 R10, R32, 0x1c, R6 ;  /* 0x0000001c200a7825 */ /* 0x004fe200078e0006 */
[----:B------:R-:W-:-:S03]  /*78e0*/  IADD3 R4, P1, R4, R30, RZ ;  /* 0x0000001e04047210 */ /* 0x000fc60007f3e0ff */
[----:B------:R-:W-:Y:S01]  /*78f0*/  IMAD.WIDE.U32 R8, R49, R30, R2 ;  /* 0x0000001e31087225 */ /* 0x000fe200078e0002 */
[----:B------:R-:W-:-:S03]  /*7900*/  IADD3 R18, P4, R4, R28, RZ ;  /* 0x0000001c04127210 */ /* 0x000fc60007f9e0ff */
[----:B------:R-:W-:Y:S01]  /*7910*/  IMAD.X R5, R17, 0x1, R31, P1 ;  /* 0x0000000111057824 */ /* 0x000fe200008e061f */
[----:B------:R-:W-:Y:S01]  /*7920*/  IADD3 R16, P6, R34, R8, RZ ;  /* 0x0000000822107210 */ /* 0x000fe20007fde0ff */
[----:B------:R-:W-:Y:S01]  /*7930*/  IMAD.IADD R11, R52, 0x1, R11 ;  /* 0x00000001340b7824 */ /* 0x000fe200078e020b */
[----:B------:R-:W-:Y:S02]  /*7940*/  ISETP.GT.AND P1, PT, R47, 0x59, PT ;  /* 0x000000592f00780c */ /* 0x000fe40003f24270 */
[----:B------:R-:W-:Y:S01]  /*7950*/  IADD3.X R17, R35, R51, R9, P6, !PT ;  /* 0x0000003323117210 */ /* 0x000fe200037fe409 */
[----:B------:R-:W-:Y:S01]  /*7960*/  IMAD.X R9, R5, 0x1, R27, P4 ;  /* 0x0000000105097824 */ /* 0x000fe200020e061b */
[----:B------:R-:W-:-:S04]  /*7970*/  LEA R8, P4, R18, UR10, 0x2 ;  /* 0x0000000a12087c11 */ /* 0x000fc8000f8810ff */
[----:B------:R-:W-:Y:S02]  /*7980*/  LEA.HI.X R9, R18, UR11, R9, 0x2, P4 ;  /* 0x0000000b12097c11 */ /* 0x000fe4000a0f1409 */
[----:B------:R-:W-:Y:S01]  /*7990*/  ISETP.GT.AND P4, PT, R46, RZ, P1 ;  /* 0x000000ff2e00720c */ /* 0x000fe20000f84270 */
[----:B0-----:R-:W-:-:S04]  /*79a0*/  FMUL R6, R55, UR21 ;  /* 0x0000001537067c20 */ /* 0x001fc80008400000 */
[----:B------:R-:W-:Y:S01]  /*79b0*/  FFMA R175, R175, UR20, R6 ;  /* 0x00000014afaf7c23 */ /* 0x000fe20008000006 */
[----:B------:R-:W-:-:S04]  /*79c0*/  IADD3 R6, P6, R12, R30, RZ ;  /* 0x0000001e0c067210 */ /* 0x000fc80007fde0ff */
[----:B------:R0:W-:Y:S01]  /*79d0*/  @P3 STG.E desc[UR18][R10.64], R175 ;  /* 0x000000af0a003986 */ /* 0x0001e2000c101912 */
[----:B------:R-:W-:Y:S02]  /*79e0*/  IADD3.X R7, R31, R50, R13, P6, !PT ;  /* 0x000000321f077210 */ /* 0x000fe400037fe40d */
[----:B------:R-:W-:Y:S06]  /*79f0*/  @!P4 BRA `(.L_x_95) ;  /* 0x000000000004c947 */ /* 0x000fec0003800000 */
[----:B------:R2:W5:Y:S02]  /*7a00*/  LDG.E.LTC128B R55, desc[UR18][R8.64] ;  /* 0x0000001208377981 */ /* 0x000564000c1e1920 */
.L_x_95:
[----:B------:R-:W-:Y:S05]  /*7a10*/  BSYNC B1 ;  /* 0x0000000000017941 */ /* 0x000fea0003800000 */
.L_x_94:
[----:B--2---:R-:W-:Y:S01]  /*7a20*/  IADD3 R8, P6, R14, R54, RZ ;  /* 0x000000360e087210 */ /* 0x004fe20007fde0ff */
[----:B------:R-:W-:Y:S01]  /*7a30*/  IMAD.WIDE.U32 R18, R48, UR23, R16 ;  /* 0x0000001730127c25 */ /* 0x000fe2000f8e0010 */
[----:B------:R-:W-:Y:S01]  /*7a40*/  ISETP.GT.AND P3, PT, R46, 0x8, P2 ;  /* 0x000000082e00780c */ /* 0x000fe20001764270 */
[----:B------:R-:W-:Y:S02]  /*7a50*/  BSSY B1, `(.L_x_96) ;  /* 0x000000c000017945 */ /* 0x000fe40003800000 */
[----:B------:R-:W-:Y:S02]  /*7a60*/  IMAD.X R9, R15, 0x1, R33, P6 ;  /* 0x000000010f097824 */ /* 0x000fe400030e0621 */
[----:B-----5:R-:W-:Y:S01]  /*7a70*/  FMUL R15, R55, UR21 ;  /* 0x00000015370f7c20 */ /* 0x020fe20008400000 */
[----:B------:R-:W-:Y:S01]  /*7a80*/  VIADD R17, R19, UR6 ;  /* 0x0000000613117c36 */ /* 0x000fe20008000000 */
[----:B------:R-:W-:Y:S01]  /*7a90*/  LEA R16, P2, R18, UR10, 0x2 ;  /* 0x0000000a12107c11 */ /* 0x000fe2000f8410ff */
[----:B------:R-:W-:-:S04]  /*7aa0*/  IMAD.WIDE.U32 R12, R49, R30, R6 ;  /* 0x0000001e310c7225 */ /* 0x000fc800078e0006 */
[----:B------:R-:W-:Y:S01]  /*7ab0*/  FFMA R19, R176, UR20, R15 ;  /* 0x00000014b0137c23 */ /* 0x000fe2000800000f */
[----:B------:R-:W-:Y:S02]  /*7ac0*/  LEA.HI.X R17, R18, UR11, R17, 0x2, P2 ;  /* 0x0000000b12117c11 */ /* 0x000fe400090f1411 */
[----:B------:R-:W-:Y:S02]  /*7ad0*/  IADD3 R14, P6, R34, R12, RZ ;  /* 0x0000000c220e7210 */ /* 0x000fe40007fde0ff */
[----:B------:R2:W-:Y:S01]  /*7ae0*/  @P4 STG.E desc[UR18][R8.64], R19 ;  /* 0x0000001308004986 */ /* 0x0005e2000c101912 */
[----:B------:R-:W-:Y:S10]  /*7af0*/  @!P3 BRA `(.L_x_97) ;  /* 0x000000000004b947 */ /* 0x000ff40003800000 */
[----:B------:R3:W5:Y:S02]  /*7b00*/  LDG.E.LTC128B R55, desc[UR18][R16.64+0x20] ;  /* 0x0000201210377981 */ /* 0x000764000c1e1920 */
.L_x_97:
[----:B------:R-:W-:Y:S05]  /*7b10*/  BSYNC B1 ;  /* 0x0000000000017941 */ /* 0x000fea0003800000 */
.L_x_96:
        /* <DEDUP_REMOVED lines=8> */
[----:B---3--:R-:W-:Y:S02]  /*7ba0*/  IADD3 R16, R50, R5, RZ ;  /* 0x0000000532107210 */ /* 0x008fe40007ffe0ff */
[----:B------:R3:W-:Y:S01]  /*7bb0*/  @P3 STG.E desc[UR18][R10.64+0x20], R177 ;  /* 0x000020b10a003986 */ /* 0x0007e2000c101912 */
[----:B------:R-:W-:Y:S01]  /*7bc0*/  VIADD R13, R15, UR6 ;  /* 0x000000060f0d7c36 */ /* 0x000fe20008000000 */
[----:B------:R-:W-:Y:S02]  /*7bd0*/  LEA R12, P4, R14, UR10, 0x2 ;  /* 0x0000000a0e0c7c11 */ /* 0x000fe4000f8810ff */
[----:B------:R-:W-:Y:S02]  /*7be0*/  IADD3 R15, P6, R28, R4, RZ ;  /* 0x000000041c0f7210 */ /* 0x000fe40007fde0ff */
[----:B------:R-:W-:-:S02]  /*7bf0*/  LEA.HI.X R13, R14, UR11, R13, 0x2, P4 ;  /* 0x0000000b0e0d7c11 */ /* 0x000fc4000a0f140d */
[----:B------:R-:W-:Y:S01]  /*7c00*/  ISETP.GT.AND P3, PT, R46, RZ, P2 ;  /* 0x000000ff2e00720c */ /* 0x000fe20001764270 */
[----:B------:R-:W-:Y:S01]  /*7c10*/  IMAD.X R14, R16, 0x1, R27, P6 ;  /* 0x00000001100e7824 */ /* 0x000fe200030e061b */
[----:B------:R-:W-:Y:S11]  /*7c20*/  @!P1 BRA `(.L_x_99) ;  /* 0x0000000000049947 */ /* 0x000ff60003800000 */
[----:B------:R4:W5:Y:S02]  /*7c30*/  LDG.E.LTC128B R55, desc[UR18][R12.64+0x20] ;  /* 0x000020120c377981 */ /* 0x000964000c1e1920 */
.L_x_99:
[----:B------:R-:W-:Y:S05]  /*7c40*/  BSYNC B1 ;  /* 0x0000000000017941 */ /* 0x000fea0003800000 */
.L_x_98:
[----:B-----5:R-:W-:Y:S01]  /*7c50*/  FMUL R5, R55, UR21 ;  /* 0x0000001537057c20 */ /* 0x020fe20008400000 */
[----:B0--3--:R-:W-:-:S03]  /*7c60*/  LEA R10, P4, R15, UR10, 0x2 ;  /* 0x0000000a0f0a7c11 */ /* 0x009fc6000f8810ff */
[----:B------:R-:W-:Y:S01]  /*7c70*/  FFMA R17, R178, UR20, R5 ;  /* 0x00000014b2117c23 */ /* 0x000fe20008000005 */
[----:B------:R-:W-:-:S04]  /*7c80*/  LEA.HI.X R11, R15, UR11, R14, 0x2, P4 ;  /* 0x0000000b0f0b7c11 */ /* 0x000fc8000a0f140e */
[----:B------:R0:W-:Y:S04]  /*7c90*/  @P1 STG.E desc[UR18][R8.64+0x20], R17 ;  /* 0x0000201108001986 */ /* 0x0001e8000c101912 */
[----:B------:R3:W2:Y:S01]  /*7ca0*/  @P3 LDG.E.LTC128B R55, desc[UR18][R10.64] ;  /* 0x000000120a373981 */ /* 0x0006a2000c1e1920 */
[C---:B------:R-:W-:Y:S01]  /*7cb0*/  IMAD.WIDE.U32 R2, R30.reuse, 0x7, R2 ;  /* 0x000000071e027825 */ /* 0x040fe200078e0002 */
[----:B------:R-:W-:Y:S03]  /*7cc0*/  BSSY B1, `(.L_x_100) ;  /* 0x0000018000017945 */ /* 0x000fe60003800000 */
[----:B------:R-:W-:Y:S01]  /*7cd0*/  IMAD.WIDE.U32 R6, R30, 0x7, R6 ;  /* 0x000000071e067825 */ /* 0x000fe200078e0006 */
[----:B------:R-:W-:-:S04]  /*7ce0*/  IADD3 R2, P1, R2, R30, RZ ;  /* 0x0000001e02027210 */ /* 0x000fc80007f3e0ff */
[----:B------:R-:W-:Y:S01]  /*7cf0*/  IADD3.X R3, R31, R50, R3, P1, !PT ;  /* 0x000000321f037210 */ /* 0x000fe20000ffe403 */
[----:B---3--:R-:W-:Y:S01]  /*7d00*/  IMAD.WIDE.U32 R10, R32, 0x1c, R8 ;  /* 0x0000001c200a7825 */ /* 0x008fe200078e0008 */
[----:B------:R-:W-:-:S03]  /*7d10*/  IADD3 R4, P1, R4, R30, RZ ;  /* 0x0000001e04047210 */ /* 0x000fc60007f3e0ff */
[----:B------:R-:W-:Y:S01]  /*7d20*/  IMAD.IADD R11, R52, 0x1, R11 ;  /* 0x00000001340b7824 */ /* 0x000fe200078e020b */
[----:B------:R-:W-:Y:S01]  /*7d30*/  IADD3 R15, P4, R4, R28, RZ ;  /* 0x0000001c040f7210 */ /* 0x000fe20007f9e0ff */
[----:B------:R-:W-:Y:S01]  /*7d40*/  IMAD.X R5, R16, 0x1, R31, P1 ;  /* 0x0000000110057824 */ /* 0x000fe200008e061f */
[----:B------:R-:W-:Y:S01]  /*7d50*/  ISETP.GT.AND P1, PT, R47, 0x61, PT ;  /* 0x000000612f00780c */ /* 0x000fe20003f24270 */
[----:B----4-:R-:W-:-:S04]  /*7d60*/  IMAD.WIDE.U32 R12, R49, R30, R2 ;  /* 0x0000001e310c7225 */ /* 0x010fc800078e0002 */
[----:B------:R-:W-:Y:S01]  /*7d70*/  IMAD.X R18, R5, 0x1, R27, P4 ;  /* 0x0000000105127824 */ /* 0x000fe200020e061b */
[C---:B------:R-:W-:Y:S02]  /*7d80*/  LEA R14, P4, R15.reuse, UR10, 0x2 ;  /* 0x0000000a0f0e7c11 */ /* 0x040fe4000f8810ff */
[----:B------:R-:W-:Y:S02]  /*7d90*/  IADD3 R12, P6, R34, R12, RZ ;  /* 0x0000000c220c7210 */ /* 0x000fe40007fde0ff */
[----:B------:R-:W-:Y:S02]  /*7da0*/  LEA.HI.X R15, R15, UR11, R18, 0x2, P4 ;  /* 0x0000000b0f0f7c11 */ /* 0x000fe4000a0f1412 */
[----:B------:R-:W-:Y:S02]  /*7db0*/  ISETP.GT.AND P4, PT, R46, RZ, P1 ;  /* 0x000000ff2e00720c */ /* 0x000fe40000f84270 */
[----:B------:R-:W-:Y:S02]  /*7dc0*/  IADD3.X R13, R35, R51, R13, P6, !PT ;  /* 0x00000033230d7210 */ /* 0x000fe400037fe40d */
[----:B------:R-:W-:-:S04]  /*7dd0*/  IADD3 R6, P6, R6, R30, RZ ;  /* 0x0000001e06067210 */ /* 0x000fc80007fde0ff */
[----:B------:R-:W-:Y:S01]  /*7de0*/  IADD3.X R7, R31, R50, R7, P6, !PT ;  /* 0x000000321f077210 */ /* 0x000fe200037fe407 */
[----:B--2---:R-:W-:-:S04]  /*7df0*/  FMUL R16, R55, UR21 ;  /* 0x0000001537107c20 */ /* 0x004fc80008400000 */
[----:B------:R-:W-:-:S05]  /*7e00*/  FFMA R179, R179, UR20, R16 ;  /* 0x00000014b3b37c23 */ /* 0x000fca0008000010 */
[----:B------:R0:W-:Y:S01]  /*7e10*/  @P3 STG.E desc[UR18][R10.64], R179 ;  /* 0x000000b30a003986 */ /* 0x0001e2000c101912 */
[----:B------:R-:W-:Y:S05]  /*7e20*/  @!P4 BRA `(.L_x_101) ;  /* 0x000000000004c947 */ /* 0x000fea0003800000 */
[----:B------:R2:W5:Y:S02]  /*7e30*/  LDG.E.LTC128B R55, desc[UR18][R14.64] ;  /* 0x000000120e377981 */ /* 0x000564000c1e1920 */
.L_x_101:
[----:B------:R-:W-:Y:S05]  /*7e40*/  BSYNC B1 ;  /* 0x0000000000017941 */ /* 0x000fea0003800000 */
.L_x_100:
        /* <DEDUP_REMOVED lines=8> */
[----:B--2---:R-:W-:-:S03]  /*7ed0*/  IMAD.WIDE.U32 R14, R49, R30, R6 ;  /* 0x0000001e310e7225 */ /* 0x004fc600078e0006 */
[----:B------:R0:W-:Y:S01]  /*7ee0*/  @P4 STG.E desc[UR18][R8.64], R21 ;  /* 0x0000001508004986 */ /* 0x0001e2000c101912 */
[----:B------:R-:W-:Y:S01]  /*7ef0*/  VIADD R13, R13, UR6 ;  /* 0x000000060d0d7c36 */ /* 0x000fe20008000000 */
[----:B------:R-:W-:-:S04]  /*7f00*/  IADD3 R18, P6, R34, R14, RZ ;  /* 0x0000000e22127210 */ /* 0x000fc80007fde0ff */
[----:B------:R-:W-:Y:S01]  /*7f10*/  LEA.HI.X R17, R12, UR11, R13, 0x2, P2 ;  /* 0x0000000b0c117c11 */ /* 0x000fe200090f140d */
[----:B------:R-:W-:Y:S08]  /*7f20*/  @!P3 BRA `(.L_x_103) ;  /* 0x000000000004b947 */ /* 0x000ff00003800000 */
[----:B------:R2:W5:Y:S02]  /*7f30*/  LDG.E.LTC128B R55, desc[UR18][R16.64+0x20] ;  /* 0x0000201210377981 */ /* 0x000564000c1e1920 */
.L_x_103:
[----:B------:R-:W-:Y:S05]  /*7f40*/  BSYNC B1 ;  /* 0x0000000000017941 */ /* 0x000fea0003800000 */
.L_x_102:
[----:B-----5:R-:W-:Y:S01]  /*7f50*/  FMUL R12, R55, UR21 ;  /* 0x00000015370c7c20 */ /* 0x020fe20008400000 */
[----:B------:R-:W-:Y:S01]  /*7f60*/  IADD3.X R19, R35, R51, R15, P6, !PT ;  /* 0x0000003323137210 */ /* 0x000fe200037fe40f */
[----:B------:R-:W-:Y:S01]  /*7f70*/  IMAD.WIDE.U32 R4, R30, 0x7, R4 ;  /* 0x000000071e047825 */ /* 0x000fe200078e0004 */
[----:B------:R-:W-:-:S03]  /*7f80*/  ISETP.GT.AND P1, PT, R46, 0x8, P1 ;  /* 0x000000082e00780c */ /* 0x000fc60000f24270 */
[----:B------:R-:W-:Y:S01]  /*7f90*/  FFMA R181, R181, UR20, R12 ;  /* 0x00000014b5b57c23 */ /* 0x000fe2000800000c */
[----:B------:R-:W-:Y:S01]  /*7fa0*/  ISETP.GT.AND P2, PT, R47, 0x68, PT ;  /* 0x000000682f00780c */ /* 0x000fe20003f44270 */
[----:B------:R-:W-:Y:S01]  /*7fb0*/  IMAD.WIDE.U32 R12, R48, UR23, R18 ;  /* 0x00000017300c7c25 */ /* 0x000fe2000f8e0012 */
[----:B------:R-:W-:Y:S02]  /*7fc0*/  BSSY B1, `(.L_x_104) ;  /* 0x000000b000017945 */ /* 0x000fe40003800000 */
[----:B------:R3:W-:Y:S01]  /*7fd0*/  @P3 STG.E desc[UR18][R10.64+0x20], R181 ;  /* 0x000020b50a003986 */ /* 0x0007e2000c101912 */
[----:B------:R-:W-:Y:S01]  /*7fe0*/  VIADD R15, R13, UR6 ;  /* 0x000000060d0f7c36 */ /* 0x000fe20008000000 */
[----:B------:R-:W-:Y:S01]  /*7ff0*/  IADD3 R13, P6, R28, R4, RZ ;  /* 0x000000041c0d7210 */ /* 0x000fe20007fde0ff */
[----:B--2---:R-:W-:Y:S01]  /*8000*/  IMAD.IADD R17, R50, 0x1, R5 ;  /* 0x0000000132117824 */ /* 0x004fe200078e0205 */
[----:B------:R-:W-:Y:S02]  /*8010*/  LEA R14, P4, R12, UR10, 0x2 ;  /* 0x0000000a0c0e7c11 */ /* 0x000fe4000f8810ff */
[----:B------:R-:W-:Y:S01]  /*8020*/  ISETP.GT.AND P3, PT, R46, RZ, P2 ;  /* 0x000000ff2e00720c */ /* 0x000fe20001764270 */
[----:B------:R-:W-:Y:S01]  /*8030*/  IMAD.X R16, R17, 0x1, R27, P6 ;  /* 0x0000000111107824 */ /* 0x000fe200030e061b */
[----:B------:R-:W-:Y:S01]  /*8040*/  LEA.HI.X R15, R12, UR11, R15, 0x2, P4 ;  /* 0x0000000b0c0f7c11 */ /* 0x000fe2000a0f140f */
[----:B------:R-:W-:Y:S10]  /*8050*/  @!P1 BRA `(.L_x_105) ;  /* 0x0000000000049947 */ /* 0x000ff40003800000 */
[----:B------:R2:W5:Y:S02]  /*8060*/  LDG.E.LTC128B R55, desc[UR18][R14.64+0x20] ;  /* 0x000020120e377981 */ /* 0x000564000c1e1920 */
.L_x_105:
[----:B------:R-:W-:Y:S05]  /*8070*/  BSYNC B1 ;  /* 0x0000000000017941 */ /* 0x000fea0003800000 */
.L_x_104:
[----:B-----5:R-:W-:Y:S01]  /*8080*/  FMUL R5, R55, UR21 ;  /* 0x0000001537057c20 */ /* 0x020fe20008400000 */
[----:B------:R-:W-:-:S03]  /*8090*/  LEA R12, P4, R13, UR10, 0x2 ;  /* 0x0000000a0d0c7c11 */ /* 0x000fc6000f8810ff */
[----:B------:R-:W-:Y:S01]  /*80a0*/  FFMA R19, R182, UR20, R5 ;  /* 0x00000014b6137c23 */ /* 0x000fe20008000005 */
[----:B------:R-:W-:-:S04]  /*80b0*/  LEA.HI.X R13, R13, UR11, R16, 0x2, P4 ;  /* 0x0000000b0d0d7c11 */ /* 0x000fc8000a0f1410 */
[----:B------:R4:W-:Y:S04]  /*80c0*/  @P1 STG.E desc[UR18][R8.64+0x20], R19 ;  /* 0x0000201308001986 */ /* 0x0009e8000c101912 */
[----:B------:R0:W4:Y:S01]  /*80d0*/  @P3 LDG.E.LTC128B R55, desc[UR18][R12.64] ;  /* 0x000000120c373981 */ /* 0x000122000c1e1920 */
[C---:B------:R-:W-:Y:S01]  /*80e0*/  IMAD.WIDE.U32 R2, R30.reuse, 0x7, R2 ;  /* 0x000000071e027825 */ /* 0x040fe200078e0002 */
[----:B------:R-:W-:Y:S03]  /*80f0*/  BSSY B1, `(.L_x_106) ;  /* 0x0000018000017945 */ /* 0x000fe60003800000 */
[----:B------:R-:W-:Y:S01]  /*8100*/  IMAD.WIDE.U32 R6, R30, 0x7, R6 ;  /* 0x000000071e067825 */ /* 0x000fe200078e0006 */
[----:B------:R-:W-:-:S04]  /*8110*/  IADD3 R2, P1, R2, R30, RZ ;  /* 0x0000001e02027210 */ /* 0x000fc80007f3e0ff */
[----:B------:R-:W-:Y:S01]  /*8120*/  IADD3.X R3, R31, R50, R3, P1, !PT ;  /* 0x000000321f037210 */ /* 0x000fe20000ffe403 */
[----:B0-----:R-:W-:Y:S01]  /*8130*/  IMAD.WIDE.U32 R12, R32, 0x1c, R8 ;  /* 0x0000001c200c7825 */ /* 0x001fe200078e0008 */
[----:B---3--:R-:W-:-:S03]  /*8140*/  IADD3 R10, P1, R4, R30, RZ ;  /* 0x0000001e040a7210 */ /* 0x008fc60007f3e0ff */
[----:B--2---:R-:W-:Y:S01]  /*8150*/  IMAD.WIDE.U32 R14, R49, R30, R2 ;  /* 0x0000001e310e7225 */ /* 0x004fe200078e0002 */
[----:B------:R-:W-:Y:S02]  /*8160*/  IADD3.X R11, R17, R31, RZ, P1, !PT ;  /* 0x0000001f110b7210 */ /* 0x000fe40000ffe4ff */
[----:B------:R-:W-:Y:S01]  /*8170*/  IADD3 R5, P4, R10, R28, RZ ;  /* 0x0000001c0a057210 */ /* 0x000fe20007f9e0ff */
[----:B------:R-:W-:Y:S01]  /*8180*/  IMAD.IADD R13, R52, 0x1, R13 ;  /* 0x00000001340d7824 */ /* 0x000fe200078e020d */
[----:B------:R-:W-:Y:S02]  /*8190*/  IADD3 R16, P6, R34, R14, RZ ;  /* 0x0000000e22107210 */ /* 0x000fe40007fde0ff */
[----:B------:R-:W-:Y:S01]  /*81a0*/  ISETP.GT.AND P1, PT, R47, 0x69, PT ;  /* 0x000000692f00780c */ /* 0x000fe20003f24270 */
[----:B------:R-:W-:Y:S01]  /*81b0*/  IMAD.X R18, R11, 0x1, R27, P4 ;  /* 0x000000010b127824 */ /* 0x000fe200020e061b */
[----:B------:R-:W-:Y:S02]  /*81c0*/  LEA R14, P4, R5, UR10, 0x2 ;  /* 0x0000000a050e7c11 */ /* 0x000fe4000f8810ff */
[----:B------:R-:W-:-:S02]  /*81d0*/  IADD3.X R17, R35, R51, R15, P6, !PT ;  /* 0x0000003323117210 */ /* 0x000fc400037fe40f */
[----:B------:R-:W-:Y:S02]  /*81e0*/  LEA.HI.X R15, R5, UR11, R18, 0x2, P4 ;  /* 0x0000000b050f7c11 */ /* 0x000fe4000a0f1412 */
[----:B------:R-:W-:Y:S01]  /*81f0*/  ISETP.GT.AND P4, PT, R46, RZ, P1 ;  /* 0x000000ff2e00720c */ /* 0x000fe20000f84270 */
[----:B----4-:R-:W-:-:S04]  /*8200*/  FMUL R4, R55, UR21 ;  /* 0x0000001537047c20 */ /* 0x010fc80008400000 */
[----:B------:R-:W-:Y:S01]  /*8210*/  FFMA R183, R183, UR20, R4 ;  /* 0x00000014b7b77c23 */ /* 0x000fe20008000004 */
[----:B------:R-:W-:-:S04]  /*8220*/  IADD3 R4, P6, R6, R30, RZ ;  /* 0x0000001e06047210 */ /* 0x000fc80007fde0ff */
[----:B------:R0:W-:Y:S01]  /*8230*/  @P3 STG.E desc[UR18][R12.64], R183 ;  /* 0x000000b70c003986 */ /* 0x0001e2000c101912 */
[----:B------:R-:W-:Y:S02]  /*8240*/  IADD3.X R5, R31, R50, R7, P6, !PT ;  /* 0x000000321f057210 */ /* 0x000fe400037fe407 */
[----:B------:R-:W-:Y:S06]  /*8250*/  @!P4 BRA `(.L_x_107) ;  /* 0x000000000004c947 */ /* 0x000fec0003800000 */
[----:B------:R2:W5:Y:S02]  /*8260*/  LDG.E.LTC128B R55, desc[UR18][R14.64] ;  /* 0x000000120e377981 */ /* 0x000564000c1e1920 */
.L_x_107:
[----:B------:R-:W-:Y:S05]  /*8270*/  BSYNC B1 ;  /* 0x0000000000017941 */ /* 0x000fea0003800000 */
.L_x_106:
[----:B------:R-:W-:Y:S01]  /*8280*/  IADD3 R6, P6, R8, R54, RZ ;  /* 0x0000003608067210 */ /* 0x000fe20007fde0ff */
[----:B--2---:R-:W-:Y:S01]  /*8290*/  IMAD.WIDE.U32 R14, R48, UR23, R16 ;  /* 0x00000017300e7c25 */ /* 0x004fe2000f8e0010 */
[----:B------:R-:W-:Y:S01]  /*82a0*/  ISETP.GT.AND P3, PT, R46, 0x8, P2 ;  /* 0x000000082e00780c */ /* 0x000fe20001764270 */
[----:B------:R-:W-:Y:S02]  /*82b0*/  BSSY B1, `(.L_x_108) ;  /* 0x000000c000017945 */ /* 0x000fe40003800000 */
[----:B------:R-:W-:Y:S02]  /*82c0*/  IMAD.X R7, R9, 0x1, R33, P6 ;  /* 0x0000000109077824 */ /* 0x000fe400030e0621 */
[----:B-----5:R-:W-:Y:S01]  /*82d0*/  FMUL R9, R55, UR21 ;  /* 0x0000001537097c20 */ /* 0x020fe20008400000 */
[----:B------:R-:W-:Y:S01]  /*82e0*/  IMAD.WIDE.U32 R18, R49, R30, R4 ;  /* 0x0000001e31127225 */ /* 0x000fe200078e0004 */
[----:B------:R-:W-:-:S03]  /*82f0*/  LEA R8, P2, R14, UR10, 0x2 ;  /* 0x0000000a0e087c11 */ /* 0x000fc6000f8410ff */
[----:B------:R-:W-:Y:S01]  /*8300*/  FFMA R21, R184, UR20, R9 ;  /* 0x00000014b8157c23 */ /* 0x000fe20008000009 */
[----:B------:R-:W-:Y:S01]  /*8310*/  VIADD R15, R15, UR6 ;  /* 0x000000060f0f7c36 */ /* 0x000fe20008000000 */
[----:B------:R-:W-:-:S03]  /*8320*/  IADD3 R16, P6, R34, R18, RZ ;  /* 0x0000001222107210 */ /* 0x000fc60007fde0ff */
[----:B------:R2:W-:Y:S01]  /*8330*/  @P4 STG.E desc[UR18][R6.64], R21 ;  /* 0x0000001506004986 */ /* 0x0005e2000c101912 */
[----:B------:R-:W-:Y:S01]  /*8340*/  LEA.HI.X R9, R14, UR11, R15, 0x2, P2 ;  /* 0x0000000b0e097c11 */ /* 0x000fe200090f140f */
[----:B------:R-:W-:Y:S08]  /*8350*/  @!P3 BRA `(.L_x_109) ;  /* 0x000000000004b947 */ /* 0x000ff00003800000 */
[----:B------:R3:W5:Y:S02]  /*8360*/  LDG.E.LTC128B R55, desc[UR18][R8.64+0x20] ;  /* 0x0000201208377981 */ /* 0x000764000c1e1920 */
.L_x_109:
[----:B------:R-:W-:Y:S05]  /*8370*/  BSYNC B1 ;  /* 0x0000000000017941 */ /* 0x000fea0003800000 */
.L_x_108:
[----:B------:R-:W-:Y:S01]  /*8380*/  ISETP.GT.AND P1, PT, R46, 0x8, P1 ;  /* 0x000000082e00780c */ /* 0x000fe20000f24270 */
[----:B---3-5:R-:W-:Y:S01]  /*8390*/  FMUL R8, R55, UR21 ;  /* 0x0000001537087c20 */ /* 0x028fe20008400000 */
[----:B------:R-:W-:Y:S01]  /*83a0*/  IADD3.X R17, R35, R51, R19, P6, !PT ;  /* 0x0000003323117210 */ /* 0x000fe200037fe413 */
        /* <DEDUP_REMOVED lines=8> */
[----:B------:R-:W-:Y:S01]  /*8430*/  LEA R10, P4, R8, UR10, 0x2 ;  /* 0x0000000a080a7c11 */ /* 0x000fe2000f8810ff */
[----:B------:R-:W-:Y:S01]  /*8440*/  IMAD.IADD R18, R50, 0x1, R15 ;  /* 0x0000000132127824 */ /* 0x000fe200078e020f */
[----:B------:R-:W-:Y:S02]  /*8450*/  ISETP.GT.AND P3, PT, R46, RZ, P2 ;  /* 0x000000ff2e00720c */ /* 0x000fe40001764270 */
[----:B------:R-:W-:Y:S01]  /*8460*/  LEA.HI.X R11, R8, UR11, R9, 0x2, P4 ;  /* 0x0000000b080b7c11 */ /* 0x000fe2000a0f1409 */
[----:B------:R-:W-:Y:S01]  /*8470*/  IMAD.X R17, R18, 0x1, R27, P6 ;  /* 0x0000000112117824 */ /* 0x000fe200030e061b */
[----:B------:R-:W-:Y:S09]  /*8480*/  @!P1 BRA `(.L_x_111) ;  /* 0x0000000000049947 */ /* 0x000ff20003800000 */
[----:B------:R4:W5:Y:S02]  /*8490*/  LDG.E.LTC128B R55, desc[UR18][R10.64+0x20] ;  /* 0x000020120a377981 */ /* 0x000964000c1e1920 */
.L_x_111:
[----:B------:R-:W-:Y:S05]  /*84a0*/  BSYNC B1 ;  /* 0x0000000000017941 */ /* 0x000fea0003800000 */
.L_x_110:
        /* <DEDUP_REMOVED lines=10> */
[----:B------:R-:W-:Y:S02]  /*8550*/  IADD3.X R9, R31, R50, R3, P1, !PT ;  /* 0x000000321f097210 */ /* 0x000fe40000ffe403 */
[-C--:B----4-:R-:W-:Y:S01]  /*8560*/  IADD3 R10, P1, R14, R30.reuse, RZ ;  /* 0x0000001e0e0a7210 */ /* 0x090fe20007f3e0ff */
[----:B------:R-:W-:-:S03]  /*8570*/  IMAD.WIDE.U32 R2, R49, R30, R8 ;  /* 0x0000001e31027225 */ /* 0x000fc600078e0008 */
[----:B------:R-:W-:Y:S01]  /*8580*/  IADD3 R17, P4, R10, R28, RZ ;  /* 0x0000001c0a117210 */ /* 0x000fe20007f9e0ff */
[----:B------:R-:W-:Y:S01]  /*8590*/  IMAD.X R11, R18, 0x1, R31, P1 ;  /* 0x00000001120b7824 */ /* 0x000fe200008e061f */
[----:B------:R-:W-:Y:S02]  /*85a0*/  IADD3 R14, P6, R34, R2, RZ ;  /* 0x00000002220e7210 */ /* 0x000fe40007fde0ff */
[----:B------:R-:W-:Y:S01]  /*85b0*/  ISETP.GT.AND P1, PT, R47, 0x71, PT ;  /* 0x000000712f00780c */ /* 0x000fe20003f24270 */
[----:B------:R-:W-:Y:S01]  /*85c0*/  IMAD.X R18, R11, 0x1, R27, P4 ;  /* 0x000000010b127824 */ /* 0x000fe200020e061b */
[----:B------:R-:W-:Y:S01]  /*85d0*/  IADD3.X R15, R35, R51, R3, P6, !PT ;  /* 0x00000033230f7210 */ /* 0x000fe200037fe403 */
[----:B------:R-:W-:Y:S01]  /*85e0*/  IMAD.WIDE.U32 R2, R32, 0x1c, R6 ;  /* 0x0000001c20027825 */ /* 0x000fe200078e0006 */
[----:B---3--:R-:W-:Y:S02]  /*85f0*/  LEA R12, P4, R17, UR10, 0x2 ;  /* 0x0000000a110c7c11 */ /* 0x008fe4000f8810ff */
[----:B------:R-:W-:-:S02]  /*8600*/  IADD3 R4, P6, R4, R30, RZ ;  /* 0x0000001e04047210 */ /* 0x000fc40007fde0ff */
[----:B------:R-:W-:Y:S01]  /*8610*/  LEA.HI.X R13, R17, UR11, R18, 0x2, P4 ;  /* 0x0000000b110d7c11 */ /* 0x000fe2000a0f1412 */
[----:B------:R-:W-:Y:S01]  /*8620*/  IMAD.MOV.U32 R18, RZ, RZ, R2 ;  /* 0x000000ffff127224 */ /* 0x000fe200078e0002 */
[----:B0-----:R-:W-:Y:S02]  /*8630*/  IADD3 R19, R52, R3, RZ ;  /* 0x0000000334137210 */ /* 0x001fe40007ffe0ff */
[----:B------:R-:W-:Y:S02]  /*8640*/  ISETP.GT.AND P4, PT, R46, RZ, P1 ;  /* 0x000000ff2e00720c */ /* 0x000fe40000f84270 */
[----:B------:R-:W-:Y:S01]  /*8650*/  IADD3.X R5, R31, R50, R5, P6, !PT ;  /* 0x000000321f057210 */ /* 0x000fe200037fe405 */
[----:B--2---:R-:W-:-:S04]  /*8660*/  FMUL R16, R55, UR21 ;  /* 0x0000001537107c20 */ /* 0x004fc80008400000 */
[----:B------:R-:W-:-:S05]  /*8670*/  FFMA R187, R187, UR20, R16 ;  /* 0x00000014bbbb7c23 */ /* 0x000fca0008000010 */
[----:B------:R0:W-:Y:S01]  /*8680*/  @P3 STG.E desc[UR18][R18.64], R187 ;  /* 0x000000bb12003986 */ /* 0x0001e2000c101912 */
[----:B------:R-:W-:Y:S05]  /*8690*/  @!P4 BRA `(.L_x_113) ;  /* 0x000000000004c947 */ /* 0x000fea0003800000 */
[----:B------:R2:W5:Y:S02]  /*86a0*/  LDG.E.LTC128B R55, desc[UR18][R12.64] ;  /* 0x000000120c377981 */ /* 0x000564000c1e1920 */
.L_x_113:
[----:B------:R-:W-:Y:S05]  /*86b0*/  BSYNC B1 ;  /* 0x0000000000017941 */ /* 0x000fea0003800000 */
.L_x_112:
        /* <DEDUP_REMOVED lines=15> */
.L_x_115:
[----:B------:R-:W-:Y:S05]  /*87b0*/  BSYNC B1 ;  /* 0x0000000000017941 */ /* 0x000fea0003800000 */
.L_x_114:
[----:B---3-5:R-:W-:Y:S01]  /*87c0*/  FMUL R6, R55, UR21 ;  /* 0x0000001537067c20 */ /* 0x028fe20008400000 */
[----:B------:R-:W-:Y:S01]  /*87d0*/  IADD3.X R15, R35, R51, R17, P6, !PT ;  /* 0x00000033230f7210 */ /* 0x000fe200037fe411 */
[----:B------:R-:W-:Y:S01]  /*87e0*/  BSSY B1, `(.L_x_116) ;  /* 0x0000010000017945 */ /* 0x000fe20003800000 */
[----:B------:R-:W-:Y:S01]  /*87f0*/  ISETP.GT.AND P1, PT, R46, 0x8, P1 ;  /* 0x000000082e00780c */ /* 0x000fe20000f24270 */
[----:B------:R-:W-:Y:S01]  /*8800*/  FFMA R189, R189, UR20, R6 ;  /* 0x00000014bdbd7c23 */ /* 0x000fe20008000006 */
[----:B------:R-:W-:Y:S01]  /*8810*/  ISETP.GT.AND P2, PT, R47, 0x78, PT ;  /* 0x000000782f00780c */ /* 0x000fe20003f44270 */
[----:B------:R-:W-:-:S03]  /*8820*/  IMAD.WIDE.U32 R6, R48, UR23, R14 ;  /* 0x0000001730067c25 */ /* 0x000fc6000f8e000e */
[----:B------:R3:W-:Y:S01]  /*8830*/  @P3 STG.E desc[UR18][R18.64+0x20], R189 ;  /* 0x000020bd12003986 */ /* 0x0007e2000c101912 */
[----:B------:R-:W-:Y:S01]  /*8840*/  IMAD.WIDE.U32 R14, R30, 0x7, R10 ;  /* 0x000000071e0e7825 */ /* 0x000fe200078e000a */
[----:B------:R-:W-:Y:S02]  /*8850*/  LEA R10, P4, R6, UR10, 0x2 ;  /* 0x0000000a060a7c11 */ /* 0x000fe4000f8810ff */
[----:B------:R-:W-:Y:S01]  /*8860*/  ISETP.GT.AND P3, PT, R46, RZ, P2 ;  /* 0x000000ff2e00720c */ /* 0x000fe20001764270 */
[----:B------:R-:W-:Y:S01]  /*8870*/  VIADD R7, R7, UR6 ;  /* 0x0000000607077c36 */ /* 0x000fe20008000000 */
[----:B------:R-:W-:Y:S01]  /*8880*/  IADD3 R12, P6, R28, R14, RZ ;  /* 0x0000000e1c0c7210 */ /* 0x000fe20007fde0ff */
[----:B------:R-:W-:-:S03]  /*8890*/  IMAD.IADD R16, R50, 0x1, R15 ;  /* 0x0000000132107824 */ /* 0x000fc600078e020f */
[----:B------:R-:W-:Y:S01]  /*88a0*/  LEA.HI.X R11, R6, UR11, R7, 0x2, P4 ;  /* 0x0000000b060b7c11 */ /* 0x000fe2000a0f1407 */
[----:B------:R-:W-:Y:S01]  /*88b0*/  IMAD.X R13, R16, 0x1, R27, P6 ;  /* 0x00000001100d7824 */ /* 0x000fe200030e061b */
[----:B---3--:R-:W-:Y:S07]  /*88c0*/  @!P1 BRA `(.L_x_117) ;  /* 0x0000000000049947 */ /* 0x008fee0003800000 */
[----:B------:R3:W5:Y:S02]  /*88d0*/  LDG.E.LTC128B R55, desc[UR18][R10.64+0x20] ;  /* 0x000020120a377981 */ /* 0x000764000c1e1920 */
.L_x_117:
[----:B------:R-:W-:Y:S05]  /*88e0*/  BSYNC B1 ;  /* 0x0000000000017941 */ /* 0x000fea0003800000 */
.L_x_116:
[----:B-----5:R-:W-:Y:S01]  /*88f0*/  FMUL R7, R55, UR21 ;  /* 0x0000001537077c20 */ /* 0x020fe20008400000 */
[----:B---3--:R-:W-:-:S03]  /*8900*/  LEA R10, P4, R12, UR10, 0x2 ;  /* 0x0000000a0c0a7c11 */ /* 0x008fc6000f8810ff */
[----:B0-----:R-:W-:Y:S01]  /*8910*/  FFMA R19, R190, UR20, R7 ;  /* 0x00000014be137c23 */ /* 0x001fe20008000007 */
        /* <DEDUP_REMOVED lines=8> */
[----:B---3--:R-:W-:Y:S01]  /*89a0*/  IMAD.WIDE.U32 R10, R32, 0x1c, R2 ;  /* 0x0000001c200a7825 */ /* 0x008fe200078e0002 */
[----:B------:R-:W-:-:S03]  /*89b0*/  IADD3 R8, P1, R14, R30, RZ ;  /* 0x0000001e0e087210 */ /* 0x000fc60007f3e0ff */
[----:B------:R-:W-:Y:S01]  /*89c0*/  IMAD.WIDE.U32 R12, R49, R30, R6 ;  /* 0x0000001e310c7225 */ /* 0x000fe200078e0006 */
[----:B------:R-:W-:-:S03]  /*89d0*/  IADD3 R17, P4, R8, R28, RZ ;  /* 0x0000001c08117210 */ /* 0x000fc60007f9e0ff */
[----:B------:R-:W-:Y:S01]  /*89e0*/  IMAD.X R9, R16, 0x1, R31, P1 ;  /* 0x0000000110097824 */ /* 0x000fe200008e061f */
[----:B------:R-:W-:Y:S01]  /*89f0*/  IADD3 R14, P6, R34, R12, RZ ;  /* 0x0000000c220e7210 */ /* 0x000fe20007fde0ff */
[----:B0-----:R-:W-:Y:S01]  /*8a00*/  IMAD.IADD R19, R52, 0x1, R11 ;  /* 0x0000000134137824 */ /* 0x001fe200078e020b */
[----:B------:R-:W-:Y:S01]  /*8a10*/  ISETP.GT.AND P1, PT, R47, 0x79, PT ;  /* 0x000000792f00780c */ /* 0x000fe20003f24270 */
[----:B------:R-:W-:Y:S01]  /*8a20*/  IMAD.X R18, R9, 0x1, R27, P4 ;  /* 0x0000000109127824 */ /* 0x000fe200020e061b */
[----:B------:R-:W-:Y:S02]  /*8a30*/  LEA R12, P4, R17, UR10, 0x2 ;  /* 0x0000000a110c7c11 */ /* 0x000fe4000f8810ff */
[----:B------:R-:W-:Y:S02]  /*8a40*/  IADD3.X R15, R35, R51, R13, P6, !PT ;  /* 0x00000033230f7210 */ /* 0x000fe400037fe40d */
[----:B------:R-:W-:Y:S02]  /*8a50*/  LEA.HI.X R13, R17, UR11, R18, 0x2, P4 ;  /* 0x0000000b110d7c11 */ /* 0x000fe4000a0f1412 */
[----:B------:R-:W-:-:S02]  /*8a60*/  MOV R18, R10 ;  /* 0x0000000a00127202 */ /* 0x000fc40000000f00 */
[----:B------:R-:W-:Y:S02]  /*8a70*/  ISETP.GT.AND P4, PT, R46, RZ, P1 ;  /* 0x000000ff2e00720c */ /* 0x000fe40000f84270 */
[----:B------:R-:W-:-:S04]  /*8a80*/  IADD3 R4, P6, R4, R30, RZ ;  /* 0x0000001e04047210 */ /* 0x000fc80007fde0ff */
[----:B------:R-:W-:Y:S01]  /*8a90*/  IADD3.X R5, R31, R50, R5, P6, !PT ;  /* 0x000000321f057210 */ /* 0x000fe200037fe405 */
[----:B----4-:R-:W-:-:S04]  /*8aa0*/  FMUL R16, R55, UR21 ;  /* 0x0000001537107c20 */ /* 0x010fc80008400000 */
[----:B------:R-:W-:-:S05]  /*8ab0*/  FFMA R191, R191, UR20, R16 ;  /* 0x00000014bfbf7c23 */ /* 0x000fca0008000010 */
[----:B------:R0:W-:Y:S01]  /*8ac0*/  @P3 STG.E desc[UR18][R18.64], R191 ;  /* 0x000000bf12003986 */ /* 0x0001e2000c101912 */
[----:B------:R-:W-:Y:S05]  /*8ad0*/  @!P4 BRA `(.L_x_119) ;  /* 0x000000000004c947 */ /* 0x000fea0003800000 */
[----:B------:R3:W5:Y:S02]  /*8ae0*/  LDG.E.LTC128B R55, desc[UR18][R12.64] ;  /* 0x000000120c377981 */ /* 0x000764000c1e1920 */
.L_x_119:
[----:B------:R-:W-:Y:S05]  /*8af0*/  BSYNC B1 ;  /* 0x0000000000017941 */ /* 0x000fea0003800000 */
.L_x_118:
[----:B--2---:R-:W-:Y:S01]  /*8b00*/  IADD3 R2, P6, R2, R54, RZ ;  /* 0x0000003602027210 */ /* 0x004fe20007fde0ff */
[----:B---3-5:R-:W-:Y:S01]  /*8b10*/  FMUL R13, R55, UR21 ;  /* 0x00000015370d7c20 */ /* 0x028fe20008400000 */
[----:B------:R-:W-:Y:S01]  /*8b20*/  ISETP.GT.AND P3, PT, R46, 0x8, P2 ;  /* 0x000000082e00780c */ /* 0x000fe20001764270 */
[----:B------:R-:W-:Y:S01]  /*8b30*/  IMAD.WIDE.U32 R10, R48, UR23, R14 ;  /* 0x00000017300a7c25 */ /* 0x000fe2000f8e000e */
[----:B------:R-:W-:Y:S03]  /*8b40*/  BSSY B1, `(.L_x_120) ;  /* 0x000000b000017945 */ /* 0x000fe60003800000 */
[----:B------:R-:W-:Y:S01]  /*8b50*/  FFMA R21, R192, UR20, R13 ;  /* 0x00000014c0157c23 */ /* 0x000fe2000800000d */
[----:B------:R-:W-:Y:S01]  /*8b60*/  IMAD.X R3, R3, 0x1, R33, P6 ;  /* 0x0000000103037824 */ /* 0x000fe200030e0621 */
[----:B------:R-:W-:Y:S01]  /*8b70*/  LEA R12, P2, R10, UR10, 0x2 ;  /* 0x0000000a0a0c7c11 */ /* 0x000fe2000f8410ff */
[----:B------:R-:W-:-:S03]  /*8b80*/  IMAD.WIDE.U32 R16, R49, R30, R4 ;  /* 0x0000001e31107225 */ /* 0x000fc600078e0004 */
[----:B------:R2:W-:Y:S01]  /*8b90*/  @P4 STG.E desc[UR18][R2.64], R21 ;  /* 0x0000001502004986 */ /* 0x0005e2000c101912 */
[----:B------:R-:W-:Y:S01]  /*8ba0*/  VIADD R11, R11, UR6 ;  /* 0x000000060b0b7c36 */ /* 0x000fe20008000000 */
[----:B------:R-:W-:-:S04]  /*8bb0*/  IADD3 R14, P6, R34, R16, RZ ;  /* 0x00000010220e7210 */ /* 0x000fc80007fde0ff */
[----:B------:R-:W-:Y:S01]  /*8bc0*/  LEA.HI.X R13, R10, UR11, R11, 0x2, P2 ;  /* 0x0000000b0a0d7c11 */ /* 0x000fe200090f140b */
[----:B------:R-:W-:Y:S08]  /*8bd0*/  @!P3 BRA `(.L_x_121) ;  /* 0x000000000004b947 */ /* 0x000ff00003800000 */
[----:B------:R3:W5:Y:S02]  /*8be0*/  LDG.E.LTC128B R55, desc[UR18][R12.64+0x20] ;  /* 0x000020120c377981 */ /* 0x000764000c1e1920 */
.L_x_121:
[----:B------:R-:W-:Y:S05]  /*8bf0*/  BSYNC B1 ;  /* 0x0000000000017941 */ /* 0x000fea0003800000 */
.L_x_120:
        /* <DEDUP_REMOVED lines=8> */
[----:B---3--:R-:W-:Y:S02]  /*8c80*/  IADD3 R12, P6, R28, R16, RZ ;  /* 0x000000101c0c7210 */ /* 0x008fe40007fde0ff */
        /* <DEDUP_REMOVED lines=9> */
.L_x_123:
[----:B------:R-:W-:Y:S05]  /*8d20*/  BSYNC B1 ;  /* 0x0000000000017941 */ /* 0x000fea0003800000 */
.L_x_122:
[----:B-----5:R-:W-:Y:S01]  /*8d30*/  FMUL R11, R55, UR21 ;  /* 0x00000015370b7c20 */ /* 0x020fe20008400000 */
[----:B----4-:R-:W-:-:S03]  /*8d40*/  LEA R8, P4, R12, UR10, 0x2 ;  /* 0x0000000a0c087c11 */ /* 0x010fc6000f8810ff */
[----:B0--3--:R-:W-:Y:S01]  /*8d50*/  FFMA R19, R194, UR20, R11 ;  /* 0x00000014c2137c23 */ /* 0x009fe2000800000b */
        /* <DEDUP_REMOVED lines=19> */
[----:B------:R-:W-:Y:S01]  /*8e90*/  LEA.HI.X R11, R15, UR11, R18, 0x2, P4 ;  /* 0x0000000b0f0b7c11 */ /* 0x000fe2000a0f1412 */
[----:B------:R-:W-:Y:S01]  /*8ea0*/  IMAD.MOV.U32 R18, RZ, RZ, R8 ;  /* 0x000000ffff127224 */ /* 0x000fe200078e0008 */
        /* <DEDUP_REMOVED lines=8> */
.L_x_125:
[----:B------:R-:W-:Y:S05]  /*8f30*/  BSYNC B1 ;  /* 0x0000000000017941 */ /* 0x000fea0003800000 */
.L_x_124:
[----:B--2---:R-:W-:Y:S01]  /*8f40*/  IADD3 R2, P6, R2, R54, RZ ;  /* 0x0000003602027210 */ /* 0x004fe20007fde0ff */
[----:B---3-5:R-:W-:Y:S01]  /*8f50*/  FMUL R11, R55, UR21 ;  /* 0x00000015370b7c20 */ /* 0x028fe20008400000 */
[----:B------:R-:W-:Y:S01]  /*8f60*/  ISETP.GT.AND P3, PT, R46, 0x8, P2 ;  /* 0x000000082e00780c */ /* 0x000fe20001764270 */
[----:B------:R-:W-:Y:S01]  /*8f70*/  IMAD.WIDE.U32 R8, R48, UR23, R12 ;  /* 0x0000001730087c25 */ /* 0x000fe2000f8e000c */
[----:B------:R-:W-:-:S03]  /*8f80*/  IADD3.X R3, R3, R33, RZ, P6, !PT ;  /* 0x0000002103037210 */ /* 0x000fc600037fe4ff */
[----:B------:R-:W-:Y:S01]  /*8f90*/  FFMA R21, R196, UR20, R11 ;  /* 0x00000014c4157c23 */ /* 0x000fe2000800000b */
[----:B------:R-:W-:Y:S01]  /*8fa0*/  BSSY B1, `(.L_x_126) ;  /* 0x0000009000017945 */ /* 0x000fe20003800000 */
[----:B------:R-:W-:Y:S01]  /*8fb0*/  IMAD.WIDE.U32 R14, R49, R30, R4 ;  /* 0x0000001e310e7225 */ /* 0x000fe200078e0004 */
[----:B------:R-:W-:Y:S02]  /*8fc0*/  LEA R10, P2, R8, UR10, 0x2 ;  /* 0x0000000a080a7c11 */ /* 0x000fe4000f8410ff */
[----:B------:R2:W-:Y:S01]  /*8fd0*/  @P4 STG.E desc[UR18][R2.64], R21 ;  /* 0x0000001502004986 */ /* 0x0005e2000c101912 */
[----:B------:R-:W-:Y:S01]  /*8fe0*/  VIADD R9, R9, UR6 ;  /* 0x0000000609097c36 */ /* 0x000fe20008000000 */
[----:B------:R-:W-:-:S04]  /*8ff0*/  IADD3 R12, P6, R34, R14, RZ ;  /* 0x0000000e220c7210 */ /* 0x000fc80007fde0ff */
[----:B------:R-:W-:Y:S01]  /*9000*/  LEA.HI.X R11, R8, UR11, R9, 0x2, P2 ;  /* 0x0000000b080b7c11 */ /* 0x000fe200090f1409 */
[----:B------:R-:W-:Y:S08]  /*9010*/  @!P3 BRA `(.L_x_127) ;  /* 0x000000000004b947 */ /* 0x000ff00003800000 */
[----:B------:R3:W5:Y:S02]  /*9020*/  LDG.E.LTC128B R55, desc[UR18][R10.64+0x20] ;  /* 0x000020120a377981 */ /* 0x000764000c1e1920 */
.L_x_127:
[----:B------:R-:W-:Y:S05]  /*9030*/  BSYNC B1 ;  /* 0x0000000000017941 */ /* 0x000fea0003800000 */
.L_x_126:
        /* <DEDUP_REMOVED lines=9> */
[----:B---3--:R-:W-:Y:S01]  /*90d0*/  VIADD R11, R9, UR6 ;  /* 0x00000006090b7c36 */ /* 0x008fe20008000000 */
[----:B------:R-:W-:Y:S01]  /*90e0*/  IADD3 R9, P6, R28, R16, RZ ;  /* 0x000000101c097210 */ /* 0x000fe20007fde0ff */
[----:B------:R-:W-:Y:S01]  /*90f0*/  IMAD.IADD R13, R50, 0x1, R17 ;  /* 0x00000001320d7824 */ /* 0x000fe200078e0211 */
[----:B------:R-:W-:Y:S02]  /*9100*/  LEA R10, P4, R8, UR10, 0x2 ;  /* 0x0000000a080a7c11 */ /* 0x000fe4000f8810ff */
[----:B------:R-:W-:Y:S01]  /*9110*/  ISETP.GT.AND P3, PT, R46, RZ, P2 ;  /* 0x000000ff2e00720c */ /* 0x000fe20001764270 */
[----:B------:R-:W-:Y:S01]  /*9120*/  IMAD.X R12, R13, 0x1, R27, P6 ;  /* 0x000000010d0c7824 */ /* 0x000fe200030e061b */
[----:B------:R-:W-:Y:S01]  /*9130*/  LEA.HI.X R11, R8, UR11, R11, 0x2, P4 ;  /* 0x0000000b080b7c11 */ /* 0x000fe2000a0f140b */
[----:B------:R-:W-:Y:S10]  /*9140*/  @!P1 BRA `(.L_x_129) ;  /* 0x0000000000049947 */ /* 0x000ff40003800000 */
[----:B------:R3:W5:Y:S02]  /*9150*/  LDG.E.LTC128B R55, desc[UR18][R10.64+0x20] ;  /* 0x000020120a377981 */ /* 0x000764000c1e1920 */
.L_x_129:
[----:B------:R-:W-:Y:S05]  /*9160*/  BSYNC B1 ;  /* 0x0000000000017941 */ /* 0x000fea0003800000 */
.L_x_128:
[----:B---3-5:R-:W-:Y:S01]  /*9170*/  FMUL R11, R55, UR21 ;  /* 0x00000015370b7c20 */ /* 0x028fe20008400000 */
[----:B------:R-:W-:-:S03]  /*9180*/  LEA R8, P4, R9, UR10, 0x2 ;  /* 0x0000000a09087c11 */ /* 0x000fc6000f8810ff */
[----:B0---4-:R-:W-:Y:S01]  /*9190*/  FFMA R19, R198, UR20, R11 ;  /* 0x00000014c6137c23 */ /* 0x011fe2000800000b */
        /* <DEDUP_REMOVED lines=29> */
.L_x_131:
[----:B------:R-:W-:Y:S05]  /*9370*/  BSYNC B1 ;  /* 0x0000000000017941 */ /* 0x000fea0003800000 */
.L_x_130:
[----:B--2---:R-:W-:Y:S01]  /*9380*/  IADD3 R2, P6, R2, R54, RZ ;  /* 0x0000003602027210 */ /* 0x004fe20007fde0ff */
[----:B---3-5:R-:W-:Y:S01]  /*9390*/  FMUL R11, R55, UR21 ;  /* 0x00000015370b7c20 */ /* 0x028fe20008400000 */
[----:B------:R-:W-:Y:S01]  /*93a0*/  ISETP.GT.AND P3, PT, R46, 0x8, P2 ;  /* 0x000000082e00780c */ /* 0x000fe20001764270 */
[----:B------:R-:W-:Y:S01]  /*93b0*/  IMAD.WIDE.U32 R8, R48, UR23, R12 ;  /* 0x0000001730087c25 */ /* 0x000fe2000f8e000c */
[----:B------:R-:W-:Y:S03]  /*93c0*/  BSSY B1, `(.L_x_132) ;  /* 0x000000b000017945 */ /* 0x000fe60003800000 */
[----:B------:R-:W-:Y:S01]  /*93d0*/  FFMA R21, R200, UR20, R11 ;  /* 0x00000014c8157c23 */ /* 0x000fe2000800000b */
[----:B------:R-:W-:Y:S01]  /*93e0*/  IMAD.X R3, R3, 0x1, R33, P6 ;  /* 0x0000000103037824 */ /* 0x000fe200030e0621 */
[----:B------:R-:W-:Y:S01]  /*93f0*/  IADD3 R9, R9, UR6, RZ ;  /* 0x0000000609097c10 */ /* 0x000fe2000fffe0ff */
[----:B------:R-:W-:Y:S01]  /*9400*/  IMAD.WIDE.U32 R14, R49, R30, R4 ;  /* 0x0000001e310e7225 */ /* 0x000fe200078e0004 */
[----:B------:R-:W-:-:S02]  /*9410*/  LEA R10, P2, R8, UR10, 0x2 ;  /* 0x0000000a080a7c11 */ /* 0x000fc4000f8410ff */
[----:B------:R2:W-:Y:S01]  /*9420*/  @P4 STG.E desc[UR18][R2.64], R21 ;  /* 0x0000001502004986 */ /* 0x0005e2000c101912 */
[----:B------:R-:W-:Y:S02]  /*9430*/  IADD3 R12, P6, R34, R14, RZ ;  /* 0x0000000e220c7210 */ /* 0x000fe40007fde0ff */
[----:B------:R-:W-:Y:S01]  /*9440*/  LEA.HI.X R11, R8, UR11, R9, 0x2, P2 ;  /* 0x0000000b080b7c11 */ /* 0x000fe200090f1409 */
[----:B------:R-:W-:Y:S10]  /*9450*/  @!P3 BRA `(.L_x_133) ;  /* 0x000000000004b947 */ /* 0x000ff40003800000 */
[----:B------:R3:W5:Y:S02]  /*9460*/  LDG.E.LTC128B R55, desc[UR18][R10.64+0x20] ;  /* 0x000020120a377981 */ /* 0x000764000c1e1920 */
.L_x_133:
[----:B------:R-:W-:Y:S05]  /*9470*/  BSYNC B1 ;  /* 0x0000000000017941 */ /* 0x000fea0003800000 */
.L_x_132:
        /* <DEDUP_REMOVED lines=18> */
.L_x_135:
[----:B------:R-:W-:Y:S05]  /*95a0*/  BSYNC B1 ;  /* 0x0000000000017941 */ /* 0x000fea0003800000 */
.L_x_134:
        /* <DEDUP_REMOVED lines=32> */
.L_x_137:
[----:B------:R-:W-:Y:S05]  /*97b0*/  BSYNC B1 ;  /* 0x0000000000017941 */ /* 0x000fea0003800000 */
.L_x_136:
        /* <DEDUP_REMOVED lines=15> */
.L_x_139:
[----:B------:R-:W-:Y:S05]  /*98b0*/  BSYNC B1 ;  /* 0x0000000000017941 */ /* 0x000fea0003800000 */
.L_x_138:
        /* <DEDUP_REMOVED lines=9> */
[----:B------:R-:W-:Y:S01]  /*9950*/  IMAD.IADD R13, R50, 0x1, R17 ;  /* 0x00000001320d7824 */ /* 0x000fe200078e0211 */
[----:B---3--:R-:W-:Y:S02]  /*9960*/  IADD3 R11, R9, UR6, RZ ;  /* 0x00000006090b7c10 */ /* 0x008fe4000fffe0ff */
[----:B------:R-:W-:Y:S02]  /*9970*/  IADD3 R9, P6, R28, R16, RZ ;  /* 0x000000101c097210 */ /* 0x000fe40007fde0ff */
[----:B------:R-:W-:-:S02]  /*9980*/  LEA R10, P4, R8, UR10, 0x2 ;  /* 0x0000000a080a7c11 */ /* 0x000fc4000f8810ff */
[----:B------:R-:W-:Y:S01]  /*9990*/  ISETP.GT.AND P3, PT, R46, RZ, P2 ;  /* 0x000000ff2e00720c */ /* 0x000fe20001764270 */
[----:B------:R-:W-:Y:S01]  /*99a0*/  IMAD.X R12, R13, 0x1, R27, P6 ;  /* 0x000000010d0c7824 */ /* 0x000fe200030e061b */
[----:B------:R-:W-:Y:S01]  /*99b0*/  LEA.HI.X R11, R8, UR11, R11, 0x2, P4 ;  /* 0x0000000b080b7c11 */ /* 0x000fe2000a0f140b */
[----:B------:R-:W-:Y:S10]  /*99c0*/  @!P1 BRA `(.L_x_141) ;  /* 0x0000000000049947 */ /* 0x000ff40003800000 */
[----:B------:R3:W5:Y:S02]  /*99d0*/  LDG.E.LTC128B R55, desc[UR18][R10.64+0x20] ;  /* 0x000020120a377981 */ /* 0x000764000c1e1920 */
.L_x_141:
[----:B------:R-:W-:Y:S05]  /*99e0*/  BSYNC B1 ;  /* 0x0000000000017941 */ /* 0x000fea0003800000 */
.L_x_140:
        /* <DEDUP_REMOVED lines=10> */
[----:B------:R-:W-:Y:S02]  /*9a90*/  IADD3.X R11, R31, R50, R7, P1, !PT ;  /* 0x000000321f0b7210 */ /* 0x000fe40000ffe407 */
[-C--:B------:R-:W-:Y:S01]  /*9aa0*/  IADD3 R16, P1, R16, R30.reuse, RZ ;  /* 0x0000001e10107210 */ /* 0x080fe20007f3e0ff */
        /* <DEDUP_REMOVED lines=8> */
[----:B---3--:R-:W-:-:S03]  /*9b30*/  LEA R8, P4, R15, UR10, 0x2 ;  /* 0x0000000a0f087c11 */ /* 0x008fc6000f8810ff */
[----:B0-----:R-:W-:Y:S01]  /*9b40*/  IMAD.IADD R19, R52, 0x1, R7 ;  /* 0x0000000134137824 */ /* 0x001fe200078e0207 */
[----:B------:R-:W-:Y:S01]  /*9b50*/  LEA.HI.X R9, R15, UR11, R18, 0x2, P4 ;  /* 0x0000000b0f097c11 */ /* 0x000fe2000a0f1412 */
[----:B------:R-:W-:Y:S01]  /*9b60*/  IMAD.MOV.U32 R18, RZ, RZ, R6 ;  /* 0x000000ffff127224 */ /* 0x000fe200078e0006 */
        /* <DEDUP_REMOVED lines=8> */
.L_x_143:
[----:B------:R-:W-:Y:S05]  /*9bf0*/  BSYNC B1 ;  /* 0x0000000000017941 */ /* 0x000fea0003800000 */
.L_x_142:
[----:B--2---:R-:W-:Y:S01]  /*9c00*/  IADD3 R2, P6, R2, R54, RZ ;  /* 0x0000003602027210 */ /* 0x004fe20007fde0ff */
        /* <DEDUP_REMOVED lines=14> */
.L_x_145:
[----:B------:R-:W-:Y:S05]  /*9cf0*/  BSYNC B1 ;  /* 0x0000000000017941 */ /* 0x000fea0003800000 */
.L_x_144:
[----:B-----5:R-:W-:Y:S01]  /*9d00*/  FMUL R4, R55, UR21 ;  /* 0x0000001537047c20 */ /* 0x020fe20008400000 */
[----:B------:R-:W-:Y:S01]  /*9d10*/  IADD3.X R13, R35, R51, R9, P6, !PT ;  /* 0x00000033230d7210 */ /* 0x000fe200037fe409 */
[----:B------:R-:W-:Y:S01]  /*9d20*/  IMAD.WIDE.U32 R16, R30, 0x7, R16 ;  /* 0x000000071e107825 */ /* 0x000fe200078e0010 */
[----:B------:R-:W-:-:S03]  /*9d30*/  ISETP.GT.AND P1, PT, R46, 0x8, P1 ;  /* 0x000000082e00780c */ /* 0x000fc60000f24270 */
[----:B------:R-:W-:Y:S01]  /*9d40*/  FFMA R209, R209, UR20, R4 ;  /* 0x00000014d1d17c23 */ /* 0x000fe20008000004 */
[----:B------:R-:W-:Y:S01]  /*9d50*/  ISETP.GT.AND P2, PT, R47, 0xa0, PT ;  /* 0x000000a02f00780c */ /* 0x000fe20003f44270 */
[----:B------:R-:W-:Y:S01]  /*9d60*/  IMAD.WIDE.U32 R4, R48, UR23, R12 ;  /* 0x0000001730047c25 */ /* 0x000fe2000f8e000c */
[----:B------:R-:W-:Y:S01]  /*9d70*/  IADD3 R12, R50, R17, RZ ;  /* 0x00000011320c7210 */ /* 0x000fe20007ffe0ff */
[----:B------:R-:W-:Y:S01]  /*9d80*/  BSSY B1, `(.L_x_146) ;  /* 0x000000a000017945 */ /* 0x000fe20003800000 */
[----:B------:R4:W-:Y:S01]  /*9d90*/  @P3 STG.E desc[UR18][R18.64+0x20], R209 ;  /* 0x000020d112003986 */ /* 0x0009e2000c101912 */
[----:B---3--:R-:W-:Y:S01]  /*9da0*/  VIADD R7, R5, UR6 ;  /* 0x0000000605077c36 */ /* 0x008fe20008000000 */
[----:B------:R-:W-:Y:S02]  /*9db0*/  IADD3 R5, P6, R28, R16, RZ ;  /* 0x000000101c057210 */ /* 0x000fe40007fde0ff */
[----:B------:R-:W-:Y:S02]  /*9dc0*/  LEA R6, P4, R4, UR10, 0x2 ;  /* 0x0000000a04067c11 */ /* 0x000fe4000f8810ff */
[----:B------:R-:W-:Y:S01]  /*9dd0*/  ISETP.GT.AND P3, PT, R46, RZ, P2 ;  /* 0x000000ff2e00720c */ /* 0x000fe20001764270 */
[----:B------:R-:W-:Y:S01]  /*9de0*/  IMAD.X R8, R12, 0x1, R27, P6 ;  /* 0x000000010c087824 */ /* 0x000fe200030e061b */
[----:B------:R-:W-:Y:S01]  /*9df0*/  LEA.HI.X R7, R4, UR11, R7, 0x2, P4 ;  /* 0x0000000b04077c11 */ /* 0x000fe2000a0f1407 */
[----:B------:R-:W-:Y:S10]  /*9e00*/  @!P1 BRA `(.L_x_147) ;  /* 0x0000000000049947 */ /* 0x000ff40003800000 */
[----:B------:R3:W5:Y:S02]  /*9e10*/  LDG.E.LTC128B R55, desc[UR18][R6.64+0x20] ;  /* 0x0000201206377981 */ /* 0x000764000c1e1920 */
.L_x_147:
[----:B------:R-:W-:Y:S05]  /*9e20*/  BSYNC B1 ;  /* 0x0000000000017941 */ /* 0x000fea0003800000 */
.L_x_146:
        /* <DEDUP_REMOVED lines=32> */
.L_x_149:
[----:B------:R-:W-:Y:S05]  /*a030*/  BSYNC B1 ;  /* 0x0000000000017941 */ /* 0x000fea0003800000 */
.L_x_148:
        /* <DEDUP_REMOVED lines=15> */
.L_x_151:
[----:B------:R-:W-:Y:S05]  /*a130*/  BSYNC B1 ;  /* 0x0000000000017941 */ /* 0x000fea0003800000 */
.L_x_150:
[----:B------:R-:W-:Y:S01]  /*a140*/  ISETP.GT.AND P1, PT, R46, 0x8, P1 ;  /* 0x000000082e00780c */ /* 0x000fe20000f24270 */
[----:B-----5:R-:W-:Y:S01]  /*a150*/  FMUL R4, R55, UR21 ;  /* 0x0000001537047c20 */ /* 0x020fe20008400000 */
[----:B------:R-:W-:Y:S01]  /*a160*/  IADD3.X R11, R35, R51, R13, P6, !PT ;  /* 0x00000033230b7210 */ /* 0x000fe200037fe40d */
[----:B------:R-:W-:Y:S01]  /*a170*/  IMAD.WIDE.U32 R16, R30, 0x7, R16 ;  /* 0x000000071e107825 */ /* 0x000fe200078e0010 */
[----:B------:R-:W-:-:S03]  /*a180*/  ISETP.GT.AND P2, PT, R47, 0xa8, PT ;  /* 0x000000a82f00780c */ /* 0x000fc60003f44270 */
[----:B------:R-:W-:Y:S01]  /*a190*/  FFMA R213, R213, UR20, R4 ;  /* 0x00000014d5d57c23 */ /* 0x000fe20008000004 */
[----:B------:R-:W-:Y:S01]  /*a1a0*/  BSSY B1, `(.L_x_152) ;  /* 0x000000c000017945 */ /* 0x000fe20003800000 */
[----:B------:R-:W-:-:S03]  /*a1b0*/  IMAD.WIDE.U32 R4, R48, UR23, R10 ;  /* 0x0000001730047c25 */ /* 0x000fc6000f8e000a */
[----:B------:R4:W-:Y:S01]  /*a1c0*/  @P3 STG.E desc[UR18][R18.64+0x20], R213 ;  /* 0x000020d512003986 */ /* 0x0009e2000c101912 */
[----:B---3--:R-:W-:Y:S01]  /*a1d0*/  VIADD R7, R5, UR6 ;  /* 0x0000000605077c36 */ /* 0x008fe20008000000 */
[----:B------:R-:W-:Y:S01]  /*a1e0*/  LEA R6, P4, R4, UR10, 0x2 ;  /* 0x0000000a04067c11 */ /* 0x000fe2000f8810ff */
[----:B------:R-:W-:Y:S01]  /*a1f0*/  IMAD.IADD R11, R50, 0x1, R17 ;  /* 0x00000001320b7824 */ /* 0x000fe200078e0211 */
[----:B------:R-:W-:Y:S02]  /*a200*/  IADD3 R5, P6, R28, R16, RZ ;  /* 0x000000101c057210 */ /* 0x000fe40007fde0ff */
[----:B------:R-:W-:Y:S02]  /*a210*/  ISETP.GT.AND P3, PT, R46, RZ, P2 ;  /* 0x000000ff2e00720c */ /* 0x000fe40001764270 */
[----:B------:R-:W-:Y:S02]  /*a220*/  LEA.HI.X R7, R4, UR11, R7, 0x2, P4 ;  /* 0x0000000b04077c11 */ /* 0x000fe4000a0f1407 */
[----:B------:R-:W-:Y:S01]  /*a230*/  IADD3.X R10, R11, R27, RZ, P6, !PT ;  /* 0x0000001b0b0a7210 */ /* 0x000fe200037fe4ff */
[----:B------:R-:W-:Y:S08]  /*a240*/  @!P1 BRA `(.L_x_153) ;  /* 0x0000000000049947 */ /* 0x000ff00003800000 */
[----:B------:R3:W5:Y:S02]  /*a250*/  LDG.E.LTC128B R55, desc[UR18][R6.64+0x20] ;  /* 0x0000201206377981 */ /* 0x000764000c1e1920 */
.L_x_153:
[----:B------:R-:W-:Y:S05]  /*a260*/  BSYNC B1 ;  /* 0x0000000000017941 */ /* 0x000fea0003800000 */
.L_x_152:
        /* <DEDUP_REMOVED lines=32> */
.L_x_155:
[----:B------:R-:W-:Y:S05]  /*a470*/  BSYNC B1 ;  /* 0x0000000000017941 */ /* 0x000fea0003800000 */
.L_x_154:
        /* <DEDUP_REMOVED lines=15> */
.L_x_157:
[----:B------:R-:W-:Y:S05]  /*a570*/  BSYNC B1 ;  /* 0x0000000000017941 */ /* 0x000fea0003800000 */
.L_x_156:
        /* <DEDUP_REMOVED lines=18> */
.L_x_159:
[----:B------:R-:W-:Y:S05]  /*a6a0*/  BSYNC B1 ;  /* 0x0000000000017941 */ /* 0x000fea0003800000 */
.L_x_158:
        /* <DEDUP_REMOVED lines=14> */
[----:B------:R-:W-:Y:S02]  /*a790*/  IADD3.X R17, R11, R31, RZ, P1, !PT ;  /* 0x0000001f0b117210 */ /* 0x000fe40000ffe4ff */
[----:B------:R-:W-:Y:S01]  /*a7a0*/  IADD3 R13, P4, R16, R28, RZ ;  /* 0x0000001c100d7210 */ /* 0x000fe20007f9e0ff */
[----:B0-----:R-:W-:Y:S01]  /*a7b0*/  IMAD.IADD R19, R52, 0x1, R5 ;  /* 0x0000000134137824 */ /* 0x001fe200078e0205 */
[----:B------:R-:W-:Y:S02]  /*a7c0*/  IADD3 R10, P6, R34, R6, RZ ;  /* 0x00000006220a7210 */ /* 0x000fe40007fde0ff */
[----:B------:R-:W-:Y:S01]  /*a7d0*/  ISETP.GT.AND P1, PT, R47, 0xb1, PT ;  /* 0x000000b12f00780c */ /* 0x000fe20003f24270 */
[----:B------:R-:W-:Y:S01]  /*a7e0*/  IMAD.X R18, R17, 0x1, R27, P4 ;  /* 0x0000000111127824 */ /* 0x000fe200020e061b */
[----:B------:R-:W-:Y:S02]  /*a7f0*/  LEA R6, P4, R13, UR10, 0x2 ;  /* 0x0000000a0d067c11 */ /* 0x000fe4000f8810ff */
[----:B------:R-:W-:-:S02]  /*a800*/  IADD3.X R11, R35, R51, R7, P6, !PT ;  /* 0x00000033230b7210 */ /* 0x000fc400037fe407 */
[----:B------:R-:W-:Y:S01]  /*a810*/  LEA.HI.X R7, R13, UR11, R18, 0x2, P4 ;  /* 0x0000000b0d077c11 */ /* 0x000fe2000a0f1412 */
[----:B------:R-:W-:Y:S01]  /*a820*/  IMAD.MOV.U32 R18, RZ, RZ, R4 ;  /* 0x000000ffff127224 */ /* 0x000fe200078e0004 */
        /* <DEDUP_REMOVED lines=8> */
.L_x_161:
[----:B------:R-:W-:Y:S05]  /*a8b0*/  BSYNC B1 ;  /* 0x0000000000017941 */ /* 0x000fea0003800000 */
.L_x_160:
        /* <DEDUP_REMOVED lines=15> */
.L_x_163:
[----:B------:R-:W-:Y:S05]  /*a9b0*/  BSYNC B1 ;  /* 0x0000000000017941 */ /* 0x000fea0003800000 */
.L_x_162:
        /* <DEDUP_REMOVED lines=18> */
.L_x_165:
[----:B------:R-:W-:Y:S05]  /*aae0*/  BSYNC B1 ;  /* 0x0000000000017941 */ /* 0x000fea0003800000 */
.L_x_164:
        /* <DEDUP_REMOVED lines=18> */
[----:B------:R-:W-:Y:S02]  /*ac10*/  ISETP.GT.AND P1, PT, R47, 0xb9, PT ;  /* 0x000000b92f00780c */ /* 0x000fe40003f24270 */
[----:B------:R-:W-:Y:S02]  /*ac20*/  IADD3.X R18, R17, R27, RZ, P4, !PT ;  /* 0x0000001b11127210 */ /* 0x000fe400027fe4ff */
        /* <DEDUP_REMOVED lines=12> */
.L_x_167:
[----:B------:R-:W-:Y:S05]  /*acf0*/  BSYNC B1 ;  /* 0x0000000000017941 */ /* 0x000fea0003800000 */
.L_x_166:
        /* <DEDUP_REMOVED lines=15> */
.L_x_169:
[----:B------:R-:W-:Y:S05]  /*adf0*/  BSYNC B1 ;  /* 0x0000000000017941 */ /* 0x000fea0003800000 */
.L_x_168:
        /* <DEDUP_REMOVED lines=18> */
.L_x_171:
[----:B------:R-:W-:Y:S05]  /*af20*/  BSYNC B1 ;  /* 0x0000000000017941 */ /* 0x000fea0003800000 */
.L_x_170:
        /* <DEDUP_REMOVED lines=14> */
[----:B------:R-:W-:Y:S02]  /*b010*/  IADD3 R13, P4, R16, R28, RZ ;  /* 0x0000001c100d7210 */ /* 0x000fe40007f9e0ff */
[----:B0-----:R-:W-:Y:S01]  /*b020*/  IADD3 R19, R52, R5, RZ ;  /* 0x0000000534137210 */ /* 0x001fe20007ffe0ff */
[----:B------:R-:W-:Y:S01]  /*b030*/  IMAD.X R17, R11, 0x1, R31, P1 ;  /* 0x000000010b117824 */ /* 0x000fe200008e061f */
        /* <DEDUP_REMOVED lines=15> */
.L_x_173:
[----:B------:R-:W-:Y:S05]  /*b130*/  BSYNC B1 ;  /* 0x0000000000017941 */ /* 0x000fea0003800000 */
.L_x_172:
        /* <DEDUP_REMOVED lines=15> */
.L_x_175:
[----:B------:R-:W-:Y:S05]  /*b230*/  BSYNC B1 ;  /* 0x0000000000017941 */ /* 0x000fea0003800000 */
.L_x_174:
[----:B-----5:R-:W-:Y:S01]  /*b240*/  FMUL R5, R55, UR21 ;  /* 0x0000001537057c20 */ /* 0x020fe20008400000 */
[----:B------:R-:W-:Y:S01]  /*b250*/  IADD3.X R11, R35, R51, R13, P6, !PT ;  /* 0x00000033230b7210 */ /* 0x000fe200037fe40d */
[----:B------:R-:W-:Y:S01]  /*b260*/  IMAD.WIDE.U32 R16, R30, 0x7, R16 ;  /* 0x000000071e107825 */ /* 0x000fe200078e0010 */
[----:B------:R-:W-:-:S03]  /*b270*/  ISETP.GT.AND P1, PT, R46, 0x8, P1 ;  /* 0x000000082e00780c */ /* 0x000fc60000f24270 */
[----:B------:R-:W-:Y:S01]  /*b280*/  FFMA R13, R0, UR20, R5 ;  /* 0x00000014000d7c23 */ /* 0x000fe20008000005 */
[----:B------:R-:W-:Y:S01]  /*b290*/  ISETP.GT.AND P2, PT, R47, 0xc8, PT ;  /* 0x000000c82f00780c */ /* 0x000fe20003f44270 */
[----:B------:R-:W-:Y:S01]  /*b2a0*/  IMAD.WIDE.U32 R4, R48, UR23, R10 ;  /* 0x0000001730047c25 */ /* 0x000fe2000f8e000a */
[----:B------:R-:W-:Y:S01]  /*b2b0*/  IADD3 R0, P6, R28, R16, RZ ;  /* 0x000000101c007210 */ /* 0x000fe20007fde0ff */
[----:B------:R-:W-:Y:S01]  /*b2c0*/  BSSY B1, `(.L_x_176) ;  /* 0x000000a000017945 */ /* 0x000fe20003800000 */
[----:B------:R4:W-:Y:S01]  /*b2d0*/  @P3 STG.E desc[UR18][R18.64+0x20], R13 ;  /* 0x0000200d12003986 */ /* 0x0009e2000c101912 */
[----:B------:R-:W-:Y:S01]  /*b2e0*/  VIADD R5, R5, UR6 ;  /* 0x0000000605057c36 */ /* 0x000fe20008000000 */
[----:B---3--:R-:W-:Y:S01]  /*b2f0*/  LEA R6, P4, R4, UR10, 0x2 ;  /* 0x0000000a04067c11 */ /* 0x008fe2000f8810ff */
[----:B------:R-:W-:Y:S01]  /*b300*/  IMAD.IADD R11, R50, 0x1, R17 ;  /* 0x00000001320b7824 */ /* 0x000fe200078e0211 */
[----:B------:R-:W-:Y:S02]  /*b310*/  ISETP.GT.AND P3, PT, R46, RZ, P2 ;  /* 0x000000ff2e00720c */ /* 0x000fe40001764270 */
[----:B------:R-:W-:Y:S01]  /*b320*/  LEA.HI.X R7, R4, UR11, R5, 0x2, P4 ;  /* 0x0000000b04077c11 */ /* 0x000fe2000a0f1405 */
[----:B------:R-:W-:Y:S01]  /*b330*/  IMAD.X R5, R11, 0x1, R27, P6 ;  /* 0x000000010b057824 */ /* 0x000fe200030e061b */
[----:B------:R-:W-:Y:S09]  /*b340*/  @!P1 BRA `(.L_x_177) ;  /* 0x0000000000049947 */ /* 0x000ff20003800000 */
[----:B------:R3:W5:Y:S02]  /*b350*/  LDG.E.LTC128B R55, desc[UR18][R6.64+0x20] ;  /* 0x0000201206377981 */ /* 0x000764000c1e1920 */
.L_x_177:
[----:B------:R-:W-:Y:S05]  /*b360*/  BSYNC B1 ;  /* 0x0000000000017941 */ /* 0x000fea0003800000 */
.L_x_176:
[----:B---3-5:R-:W-:Y:S01]  /*b370*/  FMUL R7, R55, UR21 ;  /* 0x0000001537077c20 */ /* 0x028fe20008400000 */
[----:B------:R-:W-:-:S03]  /*b380*/  LEA R4, P4, R0, UR10, 0x2 ;  /* 0x0000000a00047c11 */ /* 0x000fc6000f8810ff */
[----:B----4-:R-:W-:Y:S01]  /*b390*/  FFMA R13, R152, UR20, R7 ;  /* 0x00000014980d7c23 */ /* 0x010fe20008000007 */
        /* <DEDUP_REMOVED lines=8> */
[----:B----4-:R-:W-:Y:S01]  /*b420*/  IMAD.WIDE.U32 R4, R32, 0x1c, R2 ;  /* 0x0000001c20047825 */ /* 0x010fe200078e0002 */
[----:B------:R-:W-:-:S03]  /*b430*/  IADD3 R16, P1, R16, R30, RZ ;  /* 0x0000001e10107210 */ /* 0x000fc60007f3e0ff */
[----:B------:R-:W-:Y:S01]  /*b440*/  IMAD.WIDE.U32 R6, R49, R30, R8 ;  /* 0x0000001e31067225 */ /* 0x000fe200078e0008 */
[----:B------:R-:W-:Y:S02]  /*b450*/  IADD3 R12, P4, R16, R28, RZ ;  /* 0x0000001c100c7210 */ /* 0x000fe40007f9e0ff */
[----:B0-----:R-:W-:Y:S01]  /*b460*/  MOV R18, R4 ;  /* 0x0000000400127202 */ /* 0x001fe20000000f00 */
[----:B------:R-:W-:Y:S01]  /*b470*/  IMAD.X R17, R11, 0x1, R31, P1 ;  /* 0x000000010b117824 */ /* 0x000fe200008e061f */
[----:B------:R-:W-:Y:S01]  /*b480*/  IADD3 R10, P6, R34, R6, RZ ;  /* 0x00000006220a7210 */ /* 0x000fe20007fde0ff */
[----:B------:R-:W-:Y:S01]  /*b490*/  IMAD.IADD R19, R52, 0x1, R5 ;  /* 0x0000000134137824 */ /* 0x000fe200078e0205 */
[----:B------:R-:W-:Y:S02]  /*b4a0*/  ISETP.GT.AND P1, PT, R47, 0xc9, PT ;  /* 0x000000c92f00780c */ /* 0x000fe40003f24270 */
[----:B------:R-:W-:Y:S01]  /*b4b0*/  IADD3.X R11, R35, R51, R7, P6, !PT ;  /* 0x00000033230b7210 */ /* 0x000fe200037fe407 */
[----:B------:R-:W-:Y:S01]  /*b4c0*/  IMAD.X R7, R17, 0x1, R27, P4 ;  /* 0x0000000111077824 */ /* 0x000fe200020e061b */
[----:B------:R-:W-:-:S02]  /*b4d0*/  LEA R6, P4, R12, UR10, 0x2 ;  /* 0x0000000a0c067c11 */ /* 0x000fc4000f8810ff */
[----:B------:R-:W-:Y:S02]  /*b4e0*/  IADD3 R14, P6, R14, R30, RZ ;  /* 0x0000001e0e0e7210 */ /* 0x000fe40007fde0ff */
[----:B------:R-:W-:Y:S02]  /*b4f0*/  LEA.HI.X R7, R12, UR11, R7, 0x2, P4 ;  /* 0x0000000b0c077c11 */ /* 0x000fe4000a0f1407 */
[----:B------:R-:W-:Y:S02]  /*b500*/  ISETP.GT.AND P4, PT, R46, RZ, P1 ;  /* 0x000000ff2e00720c */ /* 0x000fe40000f84270 */
[----:B------:R-:W-:Y:S01]  /*b510*/  IADD3.X R15, R31, R50, R15, P6, !PT ;  /* 0x000000321f0f7210 */ /* 0x000fe200037fe40f */
[----:B--2---:R-:W-:-:S04]  /*b520*/  FMUL R0, R55, UR21 ;  /* 0x0000001537007c20 */ /* 0x004fc80008400000 */
[----:B------:R-:W-:-:S05]  /*b530*/  FFMA R229, R229, UR20, R0 ;  /* 0x00000014e5e57c23 */ /* 0x000fca0008000000 */
[----:B------:R3:W-:Y:S01]  /*b540*/  @P3 STG.E desc[UR18][R18.64], R229 ;  /* 0x000000e512003986 */ /* 0x0007e2000c101912 */
[----:B------:R-:W-:Y:S05]  /*b550*/  @!P4 BRA `(.L_x_179) ;  /* 0x000000000004c947 */ /* 0x000fea0003800000 */
[----:B------:R0:W5:Y:S02]  /*b560*/  LDG.E.LTC128B R55, desc[UR18][R6.64] ;  /* 0x0000001206377981 */ /* 0x000164000c1e1920 */
.L_x_179:
[----:B------:R-:W-:Y:S05]  /*b570*/  BSYNC B1 ;  /* 0x0000000000017941 */ /* 0x000fea0003800000 */
.L_x_178:
[----:B------:R-:W2:Y:S01]  /*b580*/  LDL.LU R20, [R1+0xc] ;  /* 0x00000c0001147983 */ /* 0x000ea20000300800 */
[----:B---3--:R-:W-:Y:S01]  /*b590*/  IADD3 R2, P6, R2, R54, RZ ;  /* 0x0000003602027210 */ /* 0x008fe20007fde0ff */
[----:B-----5:R-:W-:Y:S01]  /*b5a0*/  FMUL R0, R55, UR21 ;  /* 0x0000001537007c20 */ /* 0x020fe20008400000 */
[----:B------:R-:W-:Y:S01]  /*b5b0*/  ISETP.GT.AND P3, PT, R46, 0x8, P2 ;  /* 0x000000082e00780c */ /* 0x000fe20001764270 */
[----:B------:R-:W-:Y:S01]  /*b5c0*/  IMAD.WIDE.U32 R4, R48, UR23, R10 ;  /* 0x0000001730047c25 */ /* 0x000fe2000f8e000a */
[----:B------:R-:W-:Y:S03]  /*b5d0*/  BSSY B1, `(.L_x_180) ;  /* 0x000000b000017945 */ /* 0x000fe60003800000 */
[----:B------:R-:W-:Y:S01]  /*b5e0*/  IMAD.X R3, R3, 0x1, R33, P6 ;  /* 0x0000000103037824 */ /* 0x000fe200030e0621 */
[----:B0-----:R-:W-:Y:S01]  /*b5f0*/  LEA R6, P2, R4, UR10, 0x2 ;  /* 0x0000000a04067c11 */ /* 0x001fe2000f8410ff */
[----:B------:R-:W-:-:S04]  /*b600*/  IMAD.WIDE.U32 R12, R49, R30, R14 ;  /* 0x0000001e310c7225 */ /* 0x000fc800078e000e */
[----:B------:R-:W-:Y:S01]  /*b610*/  VIADD R5, R5, UR6 ;  /* 0x0000000605057c36 */ /* 0x000fe20008000000 */
[----:B------:R-:W-:-:S04]  /*b620*/  IADD3 R10, P6, R34, R12, RZ ;  /* 0x0000000c220a7210 */ /* 0x000fc80007fde0ff */
[----:B------:R-:W-:Y:S01]  /*b630*/  LEA.HI.X R7, R4, UR11, R5, 0x2, P2 ;  /* 0x0000000b04077c11 */ /* 0x000fe200090f1405 */
[----:B--2---:R-:W-:-:S05]  /*b640*/  FFMA R21, R20, UR20, R0 ;  /* 0x0000001414157c23 */ /* 0x004fca0008000000 */
[----:B------:R0:W-:Y:S01]  /*b650*/  @P4 STG.E desc[UR18][R2.64], R21 ;  /* 0x0000001502004986 */ /* 0x0001e2000c101912 */
[----:B------:R-:W-:Y:S05]  /*b660*/  @!P3 BRA `(.L_x_181) ;  /* 0x000000000004b947 */ /* 0x000fea0003800000 */
[----:B------:R2:W5:Y:S02]  /*b670*/  LDG.E.LTC128B R55, desc[UR18][R6.64+0x20] ;  /* 0x0000201206377981 */ /* 0x000564000c1e1920 */
.L_x_181:
[----:B------:R-:W-:Y:S05]  /*b680*/  BSYNC B1 ;  /* 0x0000000000017941 */ /* 0x000fea0003800000 */
.L_x_180:
[----:B------:R-:W3:Y:S01]  /*b690*/  LDL.LU R4, [R1+0x10] ;  /* 0x0000100001047983 */ /* 0x000ee20000300800 */
[----:B-----5:R-:W-:Y:S01]  /*b6a0*/  FMUL R0, R55, UR21 ;  /* 0x0000001537007c20 */ /* 0x020fe20008400000 */
[----:B------:R-:W-:Y:S01]  /*b6b0*/  IADD3.X R11, R35, R51, R13, P6, !PT ;  /* 0x00000033230b7210 */ /* 0x000fe200037fe40d */
[----:B------:R-:W-:Y:S01]  /*b6c0*/  IMAD.WIDE.U32 R16, R30, 0x7, R16 ;  /* 0x000000071e107825 */ /* 0x000fe200078e0010 */
[----:B------:R-:W-:Y:S01]  /*b6d0*/  ISETP.GT.AND P1, PT, R46, 0x8, P1 ;  /* 0x000000082e00780c */ /* 0x000fe20000f24270 */
[----:B------:R-:W-:Y:S01]  /*b6e0*/  BSSY B1, `(.L_x_182) ;  /* 0x000000e000017945 */ /* 0x000fe20003800000 */
[----:B------:R-:W-:Y:S01]  /*b6f0*/  ISETP.GT.AND P2, PT, R47, 0xd0, PT ;  /* 0x000000d02f00780c */ /* 0x000fe20003f44270 */
[----:B---3--:R-:W-:Y:S01]  /*b700*/  FFMA R13, R4, UR20, R0 ;  /* 0x00000014040d7c23 */ /* 0x008fe20008000000 */
[----:B------:R-:W-:-:S04]  /*b710*/  IMAD.WIDE.U32 R4, R48, UR23, R10 ;  /* 0x0000001730047c25 */ /* 0x000fc8000f8e000a */
[----:B--2---:R-:W-:Y:S01]  /*b720*/  VIADD R7, R5, UR6 ;  /* 0x0000000605077c36 */ /* 0x004fe20008000000 */
[----:B------:R-:W-:Y:S01]  /*b730*/  IADD3 R5, P6, R28, R16, RZ ;  /* 0x000000101c057210 */ /* 0x000fe20007fde0ff */
[----:B------:R-:W-:Y:S01]  /*b740*/  IMAD.IADD R11, R50, 0x1, R17 ;  /* 0x00000001320b7824 */ /* 0x000fe200078e0211 */
[----:B------:R-:W-:Y:S01]  /*b750*/  LEA R6, P4, R4, UR10, 0x2 ;  /* 0x0000000a04067c11 */ /* 0x000fe2000f8810ff */
[----:B------:R2:W-:Y:S01]  /*b760*/  @P3 STG.E desc[UR18][R18.64+0x20], R13 ;  /* 0x0000200d12003986 */ /* 0x0005e2000c101912 */
[----:B------:R-:W-:Y:S01]  /*b770*/  ISETP.GT.AND P3, PT, R46, RZ, P2 ;  /* 0x000000ff2e00720c */ /* 0x000fe20001764270 */
[----:B------:R-:W-:Y:S01]  /*b780*/  IMAD.X R10, R11, 0x1, R27, P6 ;  /* 0x000000010b0a7824 */ /* 0x000fe200030e061b */
[----:B------:R-:W-:Y:S01]  /*b790*/  LEA.HI.X R7, R4, UR11, R7, 0x2, P4 ;  /* 0x0000000b04077c11 */ /* 0x000fe2000a0f1407 */
[----:B------:R-:W-:Y:S10]  /*b7a0*/  @!P1 BRA `(.L_x_183) ;  /* 0x0000000000049947 */ /* 0x000ff40003800000 */
[----:B------:R3:W5:Y:S02]  /*b7b0*/  LDG.E.LTC128B R55, desc[UR18][R6.64+0x20] ;  /* 0x0000201206377981 */ /* 0x000764000c1e1920 */
.L_x_183:
[----:B------:R-:W-:Y:S05]  /*b7c0*/  BSYNC B1 ;  /* 0x0000000000017941 */ /* 0x000fea0003800000 */
.L_x_182:
[----:B---3--:R-:W2:Y:S01]  /*b7d0*/  LDL.LU R6, [R1+0x14] ;  /* 0x0000140001067983 */ /* 0x008ea20000300800 */
[----:B-----5:R-:W-:Y:S01]  /*b7e0*/  FMUL R0, R55, UR21 ;  /* 0x0000001537007c20 */ /* 0x020fe20008400000 */
[C---:B------:R-:W-:Y:S02]  /*b7f0*/  LEA R4, P4, R5.reuse, UR10, 0x2 ;  /* 0x0000000a05047c11 */ /* 0x040fe4000f8810ff */
[----:B------:R-:W3:Y:S02]  /*b800*/  LDL.LU R20, [R1+0x18] ;  /* 0x0000180001147983 */ /* 0x000ee40000300800 */
[----:B------:R-:W-:Y:S01]  /*b810*/  LEA.HI.X R5, R5, UR11, R10, 0x2, P4 ;  /* 0x0000000b05057c11 */ /* 0x000fe2000a0f140a */
[----:B------:R-:W-:-:S04]  /*b820*/  IMAD.WIDE.U32 R8, R30, 0x7, R8 ;  /* 0x000000071e087825 */ /* 0x000fc800078e0008 */
[----:B--2---:R-:W-:-:S05]  /*b830*/  FFMA R13, R6, UR20, R0 ;  /* 0x00000014060d7c23 */ /* 0x004fca0008000000 */
[----:B------:R2:W-:Y:S04]  /*b840*/  @P1 STG.E desc[UR18][R2.64+0x20], R13 ;  /* 0x0000200d02001986 */ /* 0x0005e8000c101912 */
[----:B------:R4:W3:Y:S01]  /*b850*/  @P3 LDG.E.LTC128B R55, desc[UR18][R4.64] ;  /* 0x0000001204373981 */ /* 0x0008e2000c1e1920 */
[----:B------:R-:W-:Y:S01]  /*b860*/  IADD3 R8, P1, R8, R30, RZ ;  /* 0x0000001e08087210 */ /* 0x000fe20007f3e0ff */
[----:B------:R-:W-:Y:S01]  /*b870*/  IMAD.WIDE.U32 R14, R30, 0x7, R14 ;  /* 0x000000071e0e7825 */ /* 0x000fe200078e000e */
[----:B------:R-:W-:Y:S02]  /*b880*/  BSSY B1, `(.L_x_184) ;  /* 0x0000017000017945 */ /* 0x000fe40003800000 */
[----:B------:R-:W-:Y:S02]  /*b890*/  IADD3.X R9, R31, R50, R9, P1, !PT ;  /* 0x000000321f097210 */ /* 0x000fe40000ffe409 */
[-C--:B------:R-:W-:Y:S01]  /*b8a0*/  IADD3 R16, P1, R16, R30.reuse, RZ ;  /* 0x0000001e10107210 */ /* 0x080fe20007f3e0ff */
[----:B------:R-:W-:-:S03]  /*b8b0*/  IMAD.WIDE.U32 R6, R49, R30, R8 ;  /* 0x0000001e31067225 */ /* 0x000fc600078e0008 */
[----:B------:R-:W-:Y:S01]  /*b8c0*/  IADD3 R12, P4, R16, R28, RZ ;  /* 0x0000001c100c7210 */ /* 0x000fe20007f9e0ff */
[----:B----4-:R-:W-:Y:S01]  /*b8d0*/  IMAD.WIDE.U32 R4, R32, 0x1c, R2 ;  /* 0x0000001c20047825 */ /* 0x010fe200078e0002 */
[----:B------:R-:W-:-:S03]  /*b8e0*/  IADD3 R10, P6, R34, R6, RZ ;  /* 0x00000006220a7210 */ /* 0x000fc60007fde0ff */
[----:B------:R-:W-:Y:S02]  /*b8f0*/  IMAD.IADD R19, R52, 0x1, R5 ;  /* 0x0000000134137824 */ /* 0x000fe400078e0205 */
[----:B------:R-:W-:Y:S01]  /*b900*/  IMAD.X R17, R11, 0x1, R31, P1 ;  /* 0x000000010b117824 */ /* 0x000fe200008e061f */
[----:B------:R-:W-:Y:S01]  /*b910*/  IADD3.X R11, R35, R51, R7, P6, !PT ;  /* 0x00000033230b7210 */ /* 0x000fe200037fe407 */
[----:B------:R-:W-:Y:S01]  /*b920*/  IMAD.MOV.U32 R18, RZ, RZ, R4 ;  /* 0x000000ffff127224 */ /* 0x000fe200078e0004 */
[----:B------:R-:W-:Y:S01]  /*b930*/  ISETP.GT.AND P1, PT, R47, 0xd1, PT ;  /* 0x000000d12f00780c */ /* 0x000fe20003f24270 */
[----:B------:R-:W-:Y:S01]  /*b940*/  IMAD.X R7, R17, 0x1, R27, P4 ;  /* 0x0000000111077824 */ /* 0x000fe200020e061b */
[----:B------:R-:W-:Y:S02]  /*b950*/  LEA R6, P4, R12, UR10, 0x2 ;  /* 0x0000000a0c067c11 */ /* 0x000fe4000f8810ff */
[----:B------:R-:W-:Y:S02]  /*b960*/  IADD3 R14, P6, R14, R30, RZ ;  /* 0x0000001e0e0e7210 */ /* 0x000fe40007fde0ff */
[----:B------:R-:W-:-:S02]  /*b970*/  LEA.HI.X R7, R12, UR11, R7, 0x2, P4 ;  /* 0x0000000b0c077c11 */ /* 0x000fc4000a0f1407 */
[----:B------:R-:W-:Y:S02]  /*b980*/  ISETP.GT.AND P4, PT, R46, RZ, P1 ;  /* 0x000000ff2e00720c */ /* 0x000fe40000f84270 */
[----:B------:R-:W-:Y:S01]  /*b990*/  IADD3.X R15, R31, R50, R15, P6, !PT ;  /* 0x000000321f0f7210 */ /* 0x000fe200037fe40f */
[----:B---3--:R-:W-:-:S04]  /*b9a0*/  FMUL R0, R55, UR21 ;  /* 0x0000001537007c20 */ /* 0x008fc80008400000 */
[----:B------:R-:W-:-:S05]  /*b9b0*/  FFMA R5, R20, UR20, R0 ;  /* 0x0000001414057c23 */ /* 0x000fca0008000000 */
[----:B------:R2:W-:Y:S01]  /*b9c0*/  @P3 STG.E desc[UR18][R18.64], R5 ;  /* 0x0000000512003986 */ /* 0x0005e2000c101912 */
[----:B------:R-:W-:Y:S05]  /*b9d0*/  @!P4 BRA `(.L_x_185) ;  /* 0x000000000004c947 */ /* 0x000fea0003800000 */
[----:B------:R3:W5:Y:S02]  /*b9e0*/  LDG.E.LTC128B R55, desc[UR18][R6.64] ;  /* 0x0000001206377981 */ /* 0x000764000c1e1920 */
.L_x_185:
[----:B------:R-:W-:Y:S05]  /*b9f0*/  BSYNC B1 ;  /* 0x0000000000017941 */ /* 0x000fea0003800000 */
.L_x_184:
[----:B------:R-:W4:Y:S01]  /*ba00*/  LDL.LU R20, [R1+0x1c] ;  /* 0x00001c0001147983 */ /* 0x000f220000300800 */
[----:B0-2---:R-:W-:Y:S01]  /*ba10*/  IADD3 R2, P6, R2, R54, RZ ;  /* 0x0000003602027210 */ /* 0x005fe20007fde0ff */
[----:B-----5:R-:W-:Y:S01]  /*ba20*/  FMUL R0, R55, UR21 ;  /* 0x0000001537007c20 */ /* 0x020fe20008400000 */
[----:B------:R-:W-:Y:S01]  /*ba30*/  ISETP.GT.AND P3, PT, R46, 0x8, P2 ;  /* 0x000000082e00780c */ /* 0x000fe20001764270 */
[----:B------:R-:W-:Y:S01]  /*ba40*/  IMAD.WIDE.U32 R4, R48, UR23, R10 ;  /* 0x0000001730047c25 */ /* 0x000fe2000f8e000a */
[----:B------:R-:W-:Y:S01]  /*ba50*/  IADD3.X R3, R3, R33, RZ, P6, !PT ;  /* 0x0000002103037210 */ /* 0x000fe200037fe4ff */
[----:B------:R-:W-:Y:S02]  /*ba60*/  BSSY B1, `(.L_x_186) ;  /* 0x000000a000017945 */ /* 0x000fe40003800000 */
[----:B------:R-:W-:Y:S01]  /*ba70*/  IMAD.WIDE.U32 R12, R49, R30, R14 ;  /* 0x0000001e310c7225 */ /* 0x000fe200078e000e */
[----:B---3--:R-:W-:-:S03]  /*ba80*/  LEA R6, P2, R4, UR10, 0x2 ;  /* 0x0000000a04067c11 */ /* 0x008fc6000f8410ff */
[----:B------:R-:W-:Y:S01]  /*ba90*/  VIADD R5, R5, UR6 ;  /* 0x0000000605057c36 */ /* 0x000fe20008000000 */
[----:B------:R-:W-:-:S04]  /*baa0*/  IADD3 R10, P6, R34, R12, RZ ;  /* 0x0000000c220a7210 */ /* 0x000fc80007fde0ff */
[----:B------:R-:W-:Y:S01]  /*bab0*/  LEA.HI.X R7, R4, UR11, R5, 0x2, P2 ;  /* 0x0000000b04077c11 */ /* 0x000fe200090f1405 */
[----:B----4-:R-:W-:-:S05]  /*bac0*/  FFMA R21, R20, UR20, R0 ;  /* 0x0000001414157c23 */ /* 0x010fca0008000000 */
[----:B------:R0:W-:Y:S01]  /*bad0*/  @P4 STG.E desc[UR18][R2.64], R21 ;  /* 0x0000001502004986 */ /* 0x0001e2000c101912 */
[----:B------:R-:W-:Y:S05]  /*bae0*/  @!P3 BRA `(.L_x_187) ;  /* 0x000000000004b947 */ /* 0x000fea0003800000 */
[----:B------:R2:W5:Y:S02]  /*baf0*/  LDG.E.LTC128B R55, desc[UR18][R6.64+0x20] ;  /* 0x0000201206377981 */ /* 0x000564000c1e1920 */
.L_x_187:
[----:B------:R-:W-:Y:S05]  /*bb00*/  BSYNC B1 ;  /* 0x0000000000017941 */ /* 0x000fea0003800000 */
.L_x_186:
        /* <DEDUP_REMOVED lines=19> */
.L_x_189:
[----:B------:R-:W-:Y:S05]  /*bc40*/  BSYNC B1 ;  /* 0x0000000000017941 */ /* 0x000fea0003800000 */
.L_x_188:
        /* <DEDUP_REMOVED lines=34> */
.L_x_191:
[----:B------:R-:W-:Y:S05]  /*be70*/  BSYNC B1 ;  /* 0x0000000000017941 */ /* 0x000fea0003800000 */
.L_x_190:
[----:B------:R-:W4:Y:S01]  /*be80*/  LDL.LU R20, [R1+0x2c] ;  /* 0x00002c0001147983 */ /* 0x000f220000300800 */
[----:B0-2---:R-:W-:Y:S01]  /*be90*/  IADD3 R2, P6, R2, R54, RZ ;  /* 0x0000003602027210 */ /* 0x005fe20007fde0ff */
[----:B-----5:R-:W-:Y:S01]  /*bea0*/  FMUL R0, R55, UR21 ;  /* 0x0000001537007c20 */ /* 0x020fe20008400000 */
[----:B------:R-:W-:Y:S01]  /*beb0*/  ISETP.GT.AND P3, PT, R46, 0x8, P2 ;  /* 0x000000082e00780c */ /* 0x000fe20001764270 */
[----:B------:R-:W-:Y:S01]  /*bec0*/  IMAD.WIDE.U32 R4, R48, UR23, R10 ;  /* 0x0000001730047c25 */ /* 0x000fe2000f8e000a */
[----:B------:R-:W-:Y:S03]  /*bed0*/  BSSY B1, `(.L_x_192) ;  /* 0x000000b000017945 */ /* 0x000fe60003800000 */
[----:B------:R-:W-:Y:S01]  /*bee0*/  IMAD.X R3, R3, 0x1, R33, P6 ;  /* 0x0000000103037824 */ /* 0x000fe200030e0621 */
[----:B------:R-:W-:Y:S01]  /*bef0*/  IADD3 R5, R5, UR6, RZ ;  /* 0x0000000605057c10 */ /* 0x000fe2000fffe0ff */
[----:B------:R-:W-:Y:S01]  /*bf00*/  IMAD.WIDE.U32 R12, R49, R30, R14 ;  /* 0x0000001e310c7225 */ /* 0x000fe200078e000e */
[----:B---3--:R-:W-:-:S02]  /*bf10*/  LEA R6, P2, R4, UR10, 0x2 ;  /* 0x0000000a04067c11 */ /* 0x008fc4000f8410ff */
[----:B------:R-:W-:Y:S02]  /*bf20*/  IADD3 R10, P6, R34, R12, RZ ;  /* 0x0000000c220a7210 */ /* 0x000fe40007fde0ff */
[----:B------:R-:W-:Y:S01]  /*bf30*/  LEA.HI.X R7, R4, UR11, R5, 0x2, P2 ;  /* 0x0000000b04077c11 */ /* 0x000fe200090f1405 */
[----:B----4-:R-:W-:-:S05]  /*bf40*/  FFMA R21, R20, UR20, R0 ;  /* 0x0000001414157c23 */ /* 0x010fca0008000000 */
[----:B------:R0:W-:Y:S01]  /*bf50*/  @P4 STG.E desc[UR18][R2.64], R21 ;  /* 0x0000001502004986 */ /* 0x0001e2000c101912 */
[----:B------:R-:W-:Y:S05]  /*bf60*/  @!P3 BRA `(.L_x_193) ;  /* 0x000000000004b947 */ /* 0x000fea0003800000 */
[----:B------:R2:W5:Y:S02]  /*bf70*/  LDG.E.LTC128B R55, desc[UR18][R6.64+0x20] ;  /* 0x0000201206377981 */ /* 0x000564000c1e1920 */
.L_x_193:
[----:B------:R-:W-:Y:S05]  /*bf80*/  BSYNC B1 ;  /* 0x0000000000017941 */ /* 0x000fea0003800000 */
.L_x_192:
        /* <DEDUP_REMOVED lines=19> */
.L_x_195:
[----:B------:R-:W-:Y:S05]  /*c0c0*/  BSYNC B1 ;  /* 0x0000000000017941 */ /* 0x000fea0003800000 */
.L_x_194:
        /* <DEDUP_REMOVED lines=34> */
.L_x_197:
[----:B------:R-:W-:Y:S05]  /*c2f0*/  BSYNC B1 ;  /* 0x0000000000017941 */ /* 0x000fea0003800000 */
.L_x_196:
[----:B------:R-:W4:Y:S01]  /*c300*/  LDL.LU R20, [R1+0x3c] ;  /* 0x00003c0001147983 */ /* 0x000f220000300800 */
[----:B0-2---:R-:W-:Y:S01]  /*c310*/  IADD3 R2, P6, R2, R54, RZ ;  /* 0x0000003602027210 */ /* 0x005fe20007fde0ff */
[----:B-----5:R-:W-:Y:S01]  /*c320*/  FMUL R0, R55, UR21 ;  /* 0x0000001537007c20 */ /* 0x020fe20008400000 */
[----:B------:R-:W-:Y:S01]  /*c330*/  ISETP.GT.AND P3, PT, R46, 0x8, P2 ;  /* 0x000000082e00780c */ /* 0x000fe20001764270 */
[----:B------:R-:W-:Y:S01]  /*c340*/  IMAD.WIDE.U32 R4, R48, UR23, R10 ;  /* 0x0000001730047c25 */ /* 0x000fe2000f8e000a */
[----:B------:R-:W-:Y:S03]  /*c350*/  BSSY B1, `(.L_x_198) ;  /* 0x000000b000017945 */ /* 0x000fe60003800000 */
[----:B------:R-:W-:Y:S01]  /*c360*/  IMAD.X R3, R3, 0x1, R33, P6 ;  /* 0x0000000103037824 */ /* 0x000fe200030e0621 */
[----:B---3--:R-:W-:Y:S01]  /*c370*/  LEA R6, P2, R4, UR10, 0x2 ;  /* 0x0000000a04067c11 */ /* 0x008fe2000f8410ff */
[----:B------:R-:W-:-:S04]  /*c380*/  IMAD.WIDE.U32 R12, R49, R30, R14 ;  /* 0x0000001e310c7225 */ /* 0x000fc800078e000e */
[----:B------:R-:W-:Y:S01]  /*c390*/  VIADD R5, R5, UR6 ;  /* 0x0000000605057c36 */ /* 0x000fe20008000000 */
[----:B------:R-:W-:-:S04]  /*c3a0*/  IADD3 R10, P6, R34, R12, RZ ;  /* 0x0000000c220a7210 */ /* 0x000fc80007fde0ff */
[----:B------:R-:W-:Y:S01]  /*c3b0*/  LEA.HI.X R7, R4, UR11, R5, 0x2, P2 ;  /* 0x0000000b04077c11 */ /* 0x000fe200090f1405 */
[----:B----4-:R-:W-:-:S05]  /*c3c0*/  FFMA R21, R20, UR20, R0 ;  /* 0x0000001414157c23 */ /* 0x010fca0008000000 */
[----:B------:R0:W-:Y:S01]  /*c3d0*/  @P4 STG.E desc[UR18][R2.64], R21 ;  /* 0x0000001502004986 */ /* 0x0001e2000c101912 */
[----:B------:R-:W-:Y:S05]  /*c3e0*/  @!P3 BRA `(.L_x_199) ;  /* 0x000000000004b947 */ /* 0x000fea0003800000 */
[----:B------:R2:W5:Y:S02]  /*c3f0*/  LDG.E.LTC128B R55, desc[UR18][R6.64+0x20] ;  /* 0x0000201206377981 */ /* 0x000564000c1e1920 */
.L_x_199:
[----:B------:R-:W-:Y:S05]  /*c400*/  BSYNC B1 ;  /* 0x0000000000017941 */ /* 0x000fea0003800000 */
.L_x_198:
        /* <DEDUP_REMOVED lines=9> */
[----:B------:R-:W-:Y:S01]  /*c4a0*/  IMAD.IADD R11, R50, 0x1, R17 ;  /* 0x00000001320b7824 */ /* 0x000fe200078e0211 */
[----:B--2---:R-:W-:Y:S01]  /*c4b0*/  IADD3 R7, R5, UR6, RZ ;  /* 0x0000000605077c10 */ /* 0x004fe2000fffe0ff */
[----:B------:R2:W-:Y:S01]  /*c4c0*/  @P3 STG.E desc[UR18][R18.64+0x20], R13 ;  /* 0x0000200d12003986 */ /* 0x0005e2000c101912 */
[----:B------:R-:W-:Y:S02]  /*c4d0*/  IADD3 R5, P6, R28, R16, RZ ;  /* 0x000000101c057210 */ /* 0x000fe40007fde0ff */
[----:B------:R-:W-:Y:S02]  /*c4e0*/  LEA R6, P4, R4, UR10, 0x2 ;  /* 0x0000000a04067c11 */ /* 0x000fe4000f8810ff */
[----:B------:R-:W-:Y:S01]  /*c4f0*/  ISETP.GT.AND P3, PT, R46, RZ, P2 ;  /* 0x000000ff2e00720c */ /* 0x000fe20001764270 */
[----:B------:R-:W-:Y:S01]  /*c500*/  IMAD.X R10, R11, 0x1, R27, P6 ;  /* 0x000000010b0a7824 */ /* 0x000fe200030e061b */
[----:B------:R-:W-:Y:S01]  /*c510*/  LEA.HI.X R7, R4, UR11, R7, 0x2, P4 ;  /* 0x0000000b04077c11 */ /* 0x000fe2000a0f1407 */
[----:B------:R-:W-:Y:S10]  /*c520*/  @!P1 BRA `(.L_x_201) ;  /* 0x0000000000049947 */ /* 0x000ff40003800000 */
[----:B------:R3:W5:Y:S02]  /*c530*/  LDG.E.LTC128B R55, desc[UR18][R6.64+0x20] ;  /* 0x0000201206377981 */ /* 0x000764000c1e1920 */
.L_x_201:
[----:B------:R-:W-:Y:S05]  /*c540*/  BSYNC B1 ;  /* 0x0000000000017941 */ /* 0x000fea0003800000 */
.L_x_200:
        /* <DEDUP_REMOVED lines=34> */
.L_x_203:
[----:B------:R-:W-:Y:S05]  /*c770*/  BSYNC B1 ;  /* 0x0000000000017941 */ /* 0x000fea0003800000 */
.L_x_202:
        /* <DEDUP_REMOVED lines=16> */
.L_x_205:
[----:B------:R-:W-:Y:S05]  /*c880*/  BSYNC B1 ;  /* 0x0000000000017941 */ /* 0x000fea0003800000 */
.L_x_204:
[----:B------:R-:W3:Y:S01]  /*c890*/  LDL.LU R4, [R1+0x50] ;  /* 0x0000500001047983 */ /* 0x000ee20000300800 */
[----:B-----5:R-:W-:Y:S01]  /*c8a0*/  FMUL R0, R55, UR21 ;  /* 0x0000001537007c20 */ /* 0x020fe20008400000 */
[----:B------:R-:W-:Y:S01]  /*c8b0*/  IADD3.X R11, R35, R51, R13, P6, !PT ;  /* 0x00000033230b7210 */ /* 0x000fe200037fe40d */
[----:B------:R-:W-:Y:S01]  /*c8c0*/  IMAD.WIDE.U32 R16, R30, 0x7, R16 ;  /* 0x000000071e107825 */ /* 0x000fe200078e0010 */
[----:B------:R-:W-:Y:S01]  /*c8d0*/  ISETP.GT.AND P1, PT, R46, 0x8, P1 ;  /* 0x000000082e00780c */ /* 0x000fe20000f24270 */
[----:B------:R-:W-:Y:S01]  /*c8e0*/  BSSY B1, `(.L_x_206) ;  /* 0x000000e000017945 */ /* 0x000fe20003800000 */
[----:B------:R-:W-:-:S04]  /*c8f0*/  ISETP.GT.AND P2, PT, R47, 0xf0, PT ;  /* 0x000000f02f00780c */ /* 0x000fc80003f44270 */
[----:B------:R-:W-:Y:S01]  /*c900*/  ISETP.GT.AND P4, PT, R46, RZ, P2 ;  /* 0x000000ff2e00720c */ /* 0x000fe20001784270 */
[----:B---3--:R-:W-:Y:S01]  /*c910*/  FFMA R13, R4, UR20, R0 ;  /* 0x00000014040d7c23 */ /* 0x008fe20008000000 */
[----:B------:R-:W-:Y:S01]  /*c920*/  IMAD.WIDE.U32 R4, R48, UR23, R10 ;  /* 0x0000001730047c25 */ /* 0x000fe2000f8e000a */
[----:B------:R-:W-:-:S03]  /*c930*/  IADD3 R11, R50, R17, RZ ;  /* 0x00000011320b7210 */ /* 0x000fc60007ffe0ff */
[----:B--2---:R-:W-:Y:S01]  /*c940*/  VIADD R7, R5, UR6 ;  /* 0x0000000605077c36 */ /* 0x004fe20008000000 */
[----:B------:R2:W-:Y:S01]  /*c950*/  @P3 STG.E desc[UR18][R18.64+0x20], R13 ;  /* 0x0000200d12003986 */ /* 0x0005e2000c101912 */
[----:B------:R-:W-:Y:S02]  /*c960*/  IADD3 R5, P6, R28, R16, RZ ;  /* 0x000000101c057210 */ /* 0x000fe40007fde0ff */
[----:B------:R-:W-:-:S03]  /*c970*/  LEA R6, P3, R4, UR10, 0x2 ;  /* 0x0000000a04067c11 */ /* 0x000fc6000f8610ff */
[----:B------:R-:W-:Y:S01]  /*c980*/  IMAD.X R10, R11, 0x1, R27, P6 ;  /* 0x000000010b0a7824 */ /* 0x000fe200030e061b */
[----:B------:R-:W-:Y:S01]  /*c990*/  LEA.HI.X R7, R4, UR11, R7, 0x2, P3 ;  /* 0x0000000b04077c11 */ /* 0x000fe200098f1407 */
[----:B------:R-:W-:Y:S08]  /*c9a0*/  @!P1 BRA `(.L_x_207) ;  /* 0x0000000000049947 */ /* 0x000ff00003800000 */
[----:B------:R3:W5:Y:S02]  /*c9b0*/  LDG.E.LTC128B R55, desc[UR18][R6.64+0x20] ;  /* 0x0000201206377981 */ /* 0x000764000c1e1920 */
.L_x_207:
[----:B------:R-:W-:Y:S05]  /*c9c0*/  BSYNC B1 ;  /* 0x0000000000017941 */ /* 0x000fea0003800000 */
.L_x_206:
        /* <DEDUP_REMOVED lines=13> */
[----:B------:R-:W-:-:S02]  /*caa0*/  IADD3 R16, P1, R16, R30, RZ ;  /* 0x0000001e10107210 */ /* 0x000fc40007f3e0ff */
[-C--:B------:R-:W-:Y:S01]  /*cab0*/  IADD3 R14, P6, R14, R30.reuse, RZ ;  /* 0x0000001e0e0e7210 */ /* 0x080fe20007fde0ff */
[----:B------:R-:W-:-:S03]  /*cac0*/  IMAD.WIDE.U32 R6, R49, R30, R8 ;  /* 0x0000001e31067225 */ /* 0x000fc600078e0008 */
[----:B------:R-:W-:Y:S01]  /*cad0*/  IADD3.X R15, R31, R50, R15, P6, !PT ;  /* 0x000000321f0f7210 */ /* 0x000fe200037fe40f */
[----:B----4-:R-:W-:Y:S01]  /*cae0*/  IMAD.WIDE.U32 R4, R32, 0x1c, R2 ;  /* 0x0000001c20047825 */ /* 0x010fe200078e0002 */
[----:B------:R-:W-:-:S03]  /*caf0*/  IADD3 R10, P3, R34, R6, RZ ;  /* 0x00000006220a7210 */ /* 0x000fc60007f7e0ff */
[----:B------:R-:W-:Y:S01]  /*cb00*/  IMAD.X R17, R11, 0x1, R31, P1 ;  /* 0x000000010b117824 */ /* 0x000fe200008e061f */
[----:B------:R-:W-:Y:S01]  /*cb10*/  IADD3 R12, P1, R16, R28, RZ ;  /* 0x0000001c100c7210 */ /* 0x000fe20007f3e0ff */
[----:B------:R-:W-:Y:S01]  /*cb20*/  IMAD.IADD R19, R52, 0x1, R5 ;  /* 0x0000000134137824 */ /* 0x000fe200078e0205 */
[----:B------:R-:W-:Y:S01]  /*cb30*/  IADD3.X R11, R35, R51, R7, P3, !PT ;  /* 0x00000033230b7210 */ /* 0x000fe20001ffe407 */
[----:B------:R-:W-:Y:S01]  /*cb40*/  IMAD.MOV.U32 R18, RZ, RZ, R4 ;  /* 0x000000ffff127224 */ /* 0x000fe200078e0004 */
[----:B------:R-:W-:Y:S01]  /*cb50*/  ISETP.GT.AND P3, PT, R47, 0xf1, PT ;  /* 0x000000f12f00780c */ /* 0x000fe20003f64270 */
[----:B------:R-:W-:Y:S01]  /*cb60*/  IMAD.X R7, R17, 0x1, R27, P1 ;  /* 0x0000000111077824 */ /* 0x000fe200008e061b */
[----:B------:R-:W-:-:S04]  /*cb70*/  LEA R6, P1, R12, UR10, 0x2 ;  /* 0x0000000a0c067c11 */ /* 0x000fc8000f8210ff */
[----:B------:R-:W-:Y:S02]  /*cb80*/  LEA.HI.X R7, R12, UR11, R7, 0x2, P1 ;  /* 0x0000000b0c077c11 */ /* 0x000fe400088f1407 */
[----:B------:R-:W-:Y:S01]  /*cb90*/  ISETP.GT.AND P1, PT, R46, RZ, P3 ;  /* 0x000000ff2e00720c */ /* 0x000fe20001f24270 */
[----:B---3--:R-:W-:-:S04]  /*cba0*/  FMUL R0, R55, UR21 ;  /* 0x0000001537007c20 */ /* 0x008fc80008400000 */
[----:B------:R-:W-:-:S05]  /*cbb0*/  FFMA R5, R20, UR20, R0 ;  /* 0x0000001414057c23 */ /* 0x000fca0008000000 */
[----:B------:R2:W-:Y:S03]  /*cbc0*/  @P4 STG.E desc[UR18][R18.64], R5 ;  /* 0x0000000512004986 */ /* 0x0005e6000c101912 */
[----:B------:R-:W-:Y:S05]  /*cbd0*/  @!P1 BRA `(.L_x_209) ;  /* 0x0000000000049947 */ /* 0x000fea0003800000 */
[----:B------:R3:W5:Y:S02]  /*cbe0*/  LDG.E.LTC128B R55, desc[UR18][R6.64] ;  /* 0x0000001206377981 */ /* 0x000764000c1e1920 */
.L_x_209:
[----:B------:R-:W-:Y:S05]  /*cbf0*/  BSYNC B1 ;  /* 0x0000000000017941 */ /* 0x000fea0003800000 */
.L_x_208:
        /* <DEDUP_REMOVED lines=16> */
.L_x_211:
[----:B------:R-:W-:Y:S05]  /*cd00*/  BSYNC B1 ;  /* 0x0000000000017941 */ /* 0x000fea0003800000 */
.L_x_210:
[----:B------:R-:W3:Y:S01]  /*cd10*/  LDL.LU R4, [R1+0x60] ;  /* 0x0000600001047983 */ /* 0x000ee20000300800 */
[----:B------:R-:W-:Y:S01]  /*cd20*/  ISETP.GT.AND P3, PT, R46, 0x8, P3 ;  /* 0x000000082e00780c */ /* 0x000fe20001f64270 */
[----:B-----5:R-:W-:Y:S01]  /*cd30*/  FMUL R0, R55, UR21 ;  /* 0x0000001537007c20 */ /* 0x020fe20008400000 */
[----:B------:R-:W-:Y:S01]  /*cd40*/  IADD3.X R11, R35, R51, R13, P6, !PT ;  /* 0x00000033230b7210 */ /* 0x000fe200037fe40d */
[----:B------:R-:W-:Y:S01]  /*cd50*/  IMAD.WIDE.U32 R16, R30, 0x7, R16 ;  /* 0x000000071e107825 */ /* 0x000fe200078e0010 */
[----:B------:R-:W-:Y:S01]  /*cd60*/  ISETP.GT.AND P1, PT, R47, 0xf8, PT ;  /* 0x000000f82f00780c */ /* 0x000fe20003f24270 */
[----:B------:R-:W-:Y:S02]  /*cd70*/  BSSY B1, `(.L_x_212) ;  /* 0x000000d000017945 */ /* 0x000fe40003800000 */
[----:B0-----:R-:W-:Y:S01]  /*cd80*/  IMAD.IADD R21, R50, 0x1, R17 ;  /* 0x0000000132157824 */ /* 0x001fe200078e0211 */
[----:B------:R-:W-:Y:S01]  /*cd90*/  ISETP.GT.AND P4, PT, R46, RZ, P1 ;  /* 0x000000ff2e00720c */ /* 0x000fe20000f84270 */
[----:B---3--:R-:W-:Y:S01]  /*cda0*/  FFMA R13, R4, UR20, R0 ;  /* 0x00000014040d7c23 */ /* 0x008fe20008000000 */
[----:B------:R-:W-:-:S04]  /*cdb0*/  IMAD.WIDE.U32 R4, R48, UR23, R10 ;  /* 0x0000001730047c25 */ /* 0x000fc8000f8e000a */
[----:B------:R0:W-:Y:S01]  /*cdc0*/  @P2 STG.E desc[UR18][R18.64+0x20], R13 ;  /* 0x0000200d12002986 */ /* 0x0001e2000c101912 */
[----:B--2---:R-:W-:Y:S01]  /*cdd0*/  VIADD R7, R5, UR6 ;  /* 0x0000000605077c36 */ /* 0x004fe20008000000 */
[----:B------:R-:W-:Y:S02]  /*cde0*/  LEA R6, P2, R4, UR10, 0x2 ;  /* 0x0000000a04067c11 */ /* 0x000fe4000f8410ff */
[----:B------:R-:W-:Y:S02]  /*cdf0*/  IADD3 R5, P6, R28, R16, RZ ;  /* 0x000000101c057210 */ /* 0x000fe40007fde0ff */
[----:B------:R-:W-:Y:S02]  /*ce00*/  LEA.HI.X R7, R4, UR11, R7, 0x2, P2 ;  /* 0x0000000b04077c11 */ /* 0x000fe400090f1407 */
[----:B------:R-:W-:Y:S01]  /*ce10*/  IADD3.X R10, R21, R27, RZ, P6, !PT ;  /* 0x0000001b150a7210 */ /* 0x000fe200037fe4ff */
[----:B------:R-:W-:Y:S08]  /*ce20*/  @!P3 BRA `(.L_x_213) ;  /* 0x000000000004b947 */ /* 0x000ff00003800000 */
[----:B------:R2:W5:Y:S02]  /*ce30*/  LDG.E.LTC128B R55, desc[UR18][R6.64+0x20] ;  /* 0x0000201206377981 */ /* 0x000564000c1e1920 */
.L_x_213:
[----:B------:R-:W-:Y:S05]  /*ce40*/  BSYNC B1 ;  /* 0x0000000000017941 */ /* 0x000fea0003800000 */
.L_x_212:
[----:B--2---:R-:W2:Y:S01]  /*ce50*/  LDL.LU R6, [R1+0x64] ;  /* 0x0000640001067983 */ /* 0x004ea20000300800 */
[----:B------:R-:W-:Y:S01]  /*ce60*/  LEA R4, P2, R5, UR10, 0x2 ;  /* 0x0000000a05047c11 */ /* 0x000fe2000f8410ff */
[----:B-----5:R-:W-:Y:S02]  /*ce70*/  FMUL R0, R55, UR21 ;  /* 0x0000001537007c20 */ /* 0x020fe40008400000 */
[----:B------:R-:W3:Y:S01]  /*ce80*/  LDL.LU R12, [R1+0x68] ;  /* 0x00006800010c7983 */ /* 0x000ee20000300800 */
[----:B------:R-:W-:Y:S01]  /*ce90*/  LEA.HI.X R5, R5, UR11, R10, 0x2, P2 ;  /* 0x0000000b05057c11 */ /* 0x000fe200090f140a */
[----:B------:R-:W-:Y:S02]  /*cea0*/  IMAD.MOV.U32 R10, RZ, RZ, R55 ;  /* 0x000000ffff0a7224 */ /* 0x000fe400078e0037 */
        /* <DEDUP_REMOVED lines=8> */
[----:B------:R-:W-:Y:S01]  /*cf30*/  IADD3 R54, P2, R2, R54, RZ ;  /* 0x0000003602367210 */ /* 0x000fe20007f5e0ff */
[----:B------:R-:W-:-:S04]  /*cf40*/  IMAD.WIDE.U32 R6, R49, R30, R6 ;  /* 0x0000001e31067225 */ /* 0x000fc800078e0006 */
[----:B------:R-:W-:Y:S01]  /*cf50*/  IMAD.X R55, R3, 0x1, R33, P2 ;  /* 0x0000000103377824 */ /* 0x000fe200010e0621 */
[----:B------:R-:W-:Y:S01]  /*cf60*/  IADD3 R6, P3, R34, R6, RZ ;  /* 0x0000000622067210 */ /* 0x000fe20007f7e0ff */
[----:B------:R-:W-:Y:S01]  /*cf70*/  IMAD.WIDE.U32 R32, R32, 0x1c, R2 ;  /* 0x0000001c20207825 */ /* 0x000fe200078e0002 */
[-C--:B------:R-:W-:Y:S02]  /*cf80*/  IADD3 R16, P2, P6, R28, R30.reuse, R16 ;  /* 0x0000001e1c107210 */ /* 0x080fe40007e5e010 */
[----:B------:R-:W-:Y:S01]  /*cf90*/  IADD3.X R7, R35, R51, R7, P3, !PT ;  /* 0x0000003323077210 */ /* 0x000fe20001ffe407 */
[----:B------:R-:W-:Y:S01]  /*cfa0*/  IMAD.IADD R33, R52, 0x1, R33 ;  /* 0x0000000134217824 */ /* 0x000fe200078e0221 */
[----:B----4-:R-:W-:Y:S02]  /*cfb0*/  IADD3 R4, P3, R14, R30, RZ ;  /* 0x0000001e0e047210 */ /* 0x010fe40007f7e0ff */
[----:B------:R-:W-:Y:S02]  /*cfc0*/  IADD3.X R27, R27, R31, R21, P2, P6 ;  /* 0x0000001f1b1b7210 */ /* 0x000fe400017ec415 */
[----:B------:R-:W-:-:S02]  /*cfd0*/  ISETP.GT.AND P2, PT, R47, 0xf9, PT ;  /* 0x000000f92f00780c */ /* 0x000fc40003f44270 */
[----:B------:R-:W-:Y:S02]  /*cfe0*/  IADD3.X R5, R31, R50, R15, P3, !PT ;  /* 0x000000321f057210 */ /* 0x000fe40001ffe40f */
[----:B------:R-:W-:Y:S02]  /*cff0*/  ISETP.GT.AND P3, PT, R46, RZ, P2 ;  /* 0x000000ff2e00720c */ /* 0x000fe40001764270 */
[----:B--2---:R-:W-:Y:S01]  /*d000*/  LEA R2, P6, R16, UR10, 0x2 ;  /* 0x0000000a10027c11 */ /* 0x004fe2000f8c10ff */
[----:B------:R-:W-:-:S03]  /*d010*/  IMAD.WIDE.U32 R30, R49, R30, R4 ;  /* 0x0000001e311e7225 */ /* 0x000fc600078e0004 */
[----:B------:R-:W-:Y:S01]  /*d020*/  LEA.HI.X R3, R16, UR11, R27, 0x2, P6 ;  /* 0x0000000b10037c11 */ /* 0x000fe2000b0f141b */
[----:B------:R-:W-:-:S04]  /*d030*/  IMAD.WIDE.U32 R4, R48, UR23, R6 ;  /* 0x0000001730047c25 */ /* 0x000fc8000f8e0006 */
[----:B---3--:R-:W-:-:S04]  /*d040*/  FMUL R0, R10, UR21 ;  /* 0x000000150a007c20 */ /* 0x008fc80008400000 */
[----:B------:R-:W-:-:S05]  /*d050*/  FFMA R9, R12, UR20, R0 ;  /* 0x000000140c097c23 */ /* 0x000fca0008000000 */
[----:B------:R2:W-:Y:S01]  /*d060*/  @P4 STG.E desc[UR18][R32.64], R9 ;  /* 0x0000000920004986 */ /* 0x0005e2000c101912 */
[----:B------:R-:W-:Y:S05]  /*d070*/  @!P3 BRA `(.L_x_215) ;  /* 0x000000000004b947 */ /* 0x000fea0003800000 */
[----:B------:R3:W5:Y:S02]  /*d080*/  LDG.E.LTC128B R10, desc[UR18][R2.64] ;  /* 0x00000012020a7981 */ /* 0x000764000c1e1920 */
.L_x_215:
[----:B------:R-:W-:Y:S05]  /*d090*/  BSYNC B1 ;  /* 0x0000000000017941 */ /* 0x000fea0003800000 */
.L_x_214:
[----:B------:R-:W4:Y:S01]  /*d0a0*/  LDL.LU R8, [R1+0x6c] ;  /* 0x00006c0001087983 */ /* 0x000f220000300800 */
[----:B-----5:R-:W-:Y:S01]  /*d0b0*/  FMUL R0, R10, UR21 ;  /* 0x000000150a007c20 */ /* 0x020fe20008400000 */
[----:B---3--:R-:W-:Y:S01]  /*d0c0*/  VIADD R3, R5, UR6 ;  /* 0x0000000605037c36 */ /* 0x008fe20008000000 */
[----:B------:R-:W-:Y:S01]  /*d0d0*/  ISETP.GT.AND P1, PT, R46, 0x8, P1 ;  /* 0x000000082e00780c */ /* 0x000fe20000f24270 */
[----:B------:R-:W-:Y:S01]  /*d0e0*/  BSSY B1, `(.L_x_216) ;  /* 0x0000009000017945 */ /* 0x000fe20003800000 */
[----:B------:R-:W-:Y:S02]  /*d0f0*/  IADD3 R6, P6, R34, R30, RZ ;  /* 0x0000001e22067210 */ /* 0x000fe40007fde0ff */
[C---:B------:R-:W-:Y:S02]  /*d100*/  LEA R2, P4, R4.reuse, UR10, 0x2 ;  /* 0x0000000a04027c11 */ /* 0x040fe4000f8810ff */
[----:B------:R-:W-:Y:S02]  /*d110*/  IADD3.X R7, R35, R51, R31, P6, !PT ;  /* 0x0000003323077210 */ /* 0x000fe400037fe41f */
[----:B------:R-:W-:Y:S01]  /*d120*/  LEA.HI.X R3, R4, UR11, R3, 0x2, P4 ;  /* 0x0000000b04037c11 */ /* 0x000fe2000a0f1403 */
[----:B----4-:R-:W-:-:S05]  /*d130*/  FFMA R5, R8, UR20, R0 ;  /* 0x0000001408057c23 */ /* 0x010fca0008000000 */
[----:B------:R3:W-:Y:S01]  /*d140*/  @P3 STG.E desc[UR18][R54.64], R5 ;  /* 0x0000000536003986 */ /* 0x0007e2000c101912 */
[----:B------:R-:W-:Y:S05]  /*d150*/  @!P1 BRA `(.L_x_217) ;  /* 0x0000000000049947 */ /* 0x000fea0003800000 */
[----:B------:R4:W5:Y:S02]  /*d160*/  LDG.E.LTC128B R10, desc[UR18][R2.64+0x20] ;  /* 0x00002012020a7981 */ /* 0x000964000c1e1920 */
.L_x_217:
[----:B------:R-:W-:Y:S05]  /*d170*/  BSYNC B1 ;  /* 0x0000000000017941 */ /* 0x000fea0003800000 */
.L_x_216:
[----:B----4-:R-:W3:Y:S01]  /*d180*/  LDL.LU R2, [R1+0x70] ;  /* 0x0000700001027983 */ /* 0x010ee20000300800 */
[----:B------:R-:W-:Y:S01]  /*d190*/  ISETP.GT.AND P2, PT, R46, 0x8, P2 ;  /* 0x000000082e00780c */ /* 0x000fe20001744270 */
[----:B-----5:R-:W-:Y:S01]  /*d1a0*/  FMUL R0, R10, UR21 ;  /* 0x000000150a007c20 */ /* 0x020fe20008400000 */
[----:B------:R-:W-:Y:S01]  /*d1b0*/  IMAD.WIDE.U32 R48, R48, UR23, R6 ;  /* 0x0000001730307c25 */ /* 0x000fe2000f8e0006 */
[----:B------:R-:W-:Y:S03]  /*d1c0*/  BSSY B1, `(.L_x_218) ;  /* 0x0000008000017945 */ /* 0x000fe60003800000 */
[----:B------:R-:W-:Y:S02]  /*d1d0*/  VIADD R3, R49, UR6 ;  /* 0x0000000631037c36 */ /* 0x000fe40008000000 */
[----:B---3--:R-:W-:-:S05]  /*d1e0*/  FFMA R5, R2, UR20, R0 ;  /* 0x0000001402057c23 */ /* 0x008fca0008000000 */
[----:B------:R3:W-:Y:S01]  /*d1f0*/  @P1 STG.E desc[UR18][R32.64+0x20], R5 ;  /* 0x0000200520001986 */ /* 0x0007e2000c101912 */
[----:B------:R-:W-:-:S04]  /*d200*/  LEA R2, P1, R48, UR10, 0x2 ;  /* 0x0000000a30027c11 */ /* 0x000fc8000f8210ff */
[----:B------:R-:W-:Y:S01]  /*d210*/  LEA.HI.X R3, R48, UR11, R3, 0x2, P1 ;  /* 0x0000000b30037c11 */ /* 0x000fe200088f1403 */
[----:B------:R-:W-:Y:S08]  /*d220*/  @!P2 BRA `(.L_x_219) ;  /* 0x000000000004a947 */ /* 0x000ff00003800000 */
[----:B------:R4:W5:Y:S02]  /*d230*/  LDG.E.LTC128B R10, desc[UR18][R2.64+0x20] ;  /* 0x00002012020a7981 */ /* 0x000964000c1e1920 */
.L_x_219:
[----:B------:R-:W-:Y:S05]  /*d240*/  BSYNC B1 ;  /* 0x0000000000017941 */ /* 0x000fea0003800000 */
.L_x_218:
[----:B------:R-:W4:Y:S01]  /*d250*/  LDL.LU R0, [R1+0x84] ;  /* 0x0000840001007983 */ /* 0x000f220000300800 */
[----:B-----5:R-:W-:-:S04]  /*d260*/  FMUL R10, R10, UR21 ;  /* 0x000000150a0a7c20 */ /* 0x020fc80008400000 */
[----:B----4-:R-:W-:Y:S01]  /*d270*/  FFMA R3, R0, UR20, R10 ;  /* 0x0000001400037c23 */ /* 0x010fe2000800000a */
[----:B------:R-:W-:Y:S06]  /*d280*/  @!P2 BRA `(.L_x_220) ;  /* 0x0000002400d0a947 */ /* 0x000fec0003800000 */
[----:B------:R4:W-:Y:S01]  /*d290*/  STG.E desc[UR18][R54.64+0x20], R3 ;  /* 0x0000200336007986 */ /* 0x0009e2000c101912 */
[----:B------:R-:W-:Y:S05]  /*d2a0*/  BRA `(.L_x_220) ;  /* 0x0000002400c87947 */ /* 0x000fea0003800000 */
.L_x_29:
[----:B------:R-:W-:Y:S01]  /*d2b0*/  ISETP.GT.AND P3, PT, R47, 0x1, PT ;  /* 0x000000012f00780c */ /* 0x000fe20003f64270 */
[----:B------:R-:W-:Y:S01]  /*d2c0*/  ULDC.64 UR6, c[0x0][0x6c0] ;  /* 0x0001b00000067ab9 */ /* 0x000fe20000000a00 */
[----:B------:R-:W-:Y:S01]  /*d2d0*/  ISETP.GT.AND P1, PT, R46, 0x8, P1 ;  /* 0x000000082e00780c */ /* 0x000fe20000f24270 */
[----:B-----5:R-:W-:Y:S01]  /*d2e0*/  FMUL R31, R2, UR20 ;  /* 0x00000014021f7c20 */ /* 0x020fe20008400000 */
[----:B------:R-:W-:Y:S01]  /*d2f0*/  LEA R24, P6, R36, UR6, 0x2 ;  /* 0x0000000624187c11 */ /* 0x000fe2000f8c10ff */
[----:B------:R-:W-:Y:S01]  /*d300*/  FMUL R35, R3, UR20 ;  /* 0x0000001403237c20 */ /* 0x000fe20008400000 */
[----:B------:R-:W-:Y:S01]  /*d310*/  ISETP.GT.AND P4, PT, R46, RZ, P3 ;  /* 0x000000ff2e00720c */ /* 0x000fe20001f84270 */
[----:B------:R-:W-:Y:S01]  /*d320*/  FMUL R37, R4, UR20 ;  /* 0x0000001404257c20 */ /* 0x000fe20008400000 */
[----:B------:R-:W-:Y:S01]  /*d330*/  LEA.HI.X R25, R36, UR7, R41, 0x2, P6 ;  /* 0x0000000724197c11 */ /* 0x000fe2000b0f1429 */
[----:B------:R-:W-:Y:S01]  /*d340*/  FMUL R39, R5, UR20 ;  /* 0x0000001405277c20 */ /* 0x000fe20008400000 */
[----:B------:R-:W-:Y:S01]  /*d350*/  LEA R26, P6, R32, R24, 0x2 ;  /* 0x00000018201a7211 */ /* 0x000fe200078c10ff */
[----:B------:R-:W-:Y:S01]  /*d360*/  IMAD R29, R33, 0x1c, RZ ;  /* 0x0000001c211d7824 */ /* 0x000fe200078e02ff */
[----:B------:R-:W-:Y:S01]  /*d370*/  ISETP.GT.AND P3, PT, R46, 0x8, P3 ;  /* 0x000000082e00780c */ /* 0x000fe20001f64270 */
[----:B------:R0:W-:Y:S01]  /*d380*/  @P2 STG.E desc[UR18][R24.64], R31 ;  /* 0x0000001f18002986 */ /* 0x0001e2000c101912 */
[C-C-:B------:R-:W-:Y:S01]  /*d390*/  LEA.HI.X R27, R32.reuse, R25, R33.reuse, 0x2, P6 ;  /* 0x00000019201b7211 */ /* 0x140fe200030f1421 */
[----:B------:R-:W-:Y:S01]  /*d3a0*/  FMUL R7, R7, UR20 ;  /* 0x0000001407077c20 */ /* 0x000fe20008400000 */
[----:B------:R-:W-:Y:S01]  /*d3b0*/  ISETP.GT.AND P2, PT, R47, 0x8, PT ;  /* 0x000000082f00780c */ /* 0x000fe20003f44270 */
[----:B------:R-:W-:Y:S01]  /*d3c0*/  FMUL R9, R9, UR20 ;  /* 0x0000001409097c20 */ /* 0x000fe20008400000 */
[----:B------:R-:W-:Y:S01]  /*d3d0*/  SHF.L.U64.HI R33, R32, 0x5, R33 ;  /* 0x0000000520217819 */ /* 0x000fe20000010221 */
[----:B------:R1:W-:Y:S01]  /*d3e0*/  @P4 STG.E desc[UR18][R26.64], R35 ;  /* 0x000000231a004986 */ /* 0x0003e2000c101912 */
[----:B------:R-:W-:Y:S01]  /*d3f0*/  ISETP.GT.AND P4, PT, R46, RZ, P2 ;  /* 0x000000ff2e00720c */ /* 0x000fe20001784270 */
[----:B------:R-:W-:Y:S01]  /*d400*/  IMAD.WIDE.U32 R2, R32, 0x1c, R26 ;  /* 0x0000001c20027825 */ /* 0x000fe200078e001a */
[----:B------:R-:W-:Y:S01]  /*d410*/  ISETP.GT.AND P2, PT, R46, 0x8, P2 ;  /* 0x000000082e00780c */ /* 0x000fe20001744270 */
[----:B------:R2:W-:Y:S01]  /*d420*/  @P1 STG.E desc[UR18][R24.64+0x20], R37 ;  /* 0x0000202518001986 */ /* 0x0005e2000c101912 */
[----:B------:R-:W-:Y:S01]  /*d430*/  ISETP.GT.AND P1, PT, R47, 0x9, PT ;  /* 0x000000092f00780c */ /* 0x000fe20003f24270 */
[----:B0-----:R-:W-:-:S02]  /*d440*/  IMAD.SHL.U32 R31, R32, 0x20, RZ ;  /* 0x00000020201f7824 */ /* 0x001fc400078e00ff */
[----:B------:R-:W-:Y:S01]  /*d450*/  FMUL R11, R11, UR20 ;  /* 0x000000140b0b7c20 */ /* 0x000fe20008400000 */
[----:B------:R0:W-:Y:S01]  /*d460*/  @P3 STG.E desc[UR18][R26.64+0x20], R39 ;  /* 0x000020271a003986 */ /* 0x0001e2000c101912 */
[----:B------:R-:W-:Y:S01]  /*d470*/  ISETP.GT.AND P3, PT, R46, RZ, P1 ;  /* 0x000000ff2e00720c */ /* 0x000fe20000f64270 */
[----:B------:R-:W-:Y:S01]  /*d480*/  IMAD.IADD R3, R29, 0x1, R3 ;  /* 0x000000011d037824 */ /* 0x000fe200078e0203 */
[----:B------:R-:W-:Y:S01]  /*d490*/  IADD3 R4, P6, R31, R26, RZ ;  /* 0x0000001a1f047210 */ /* 0x000fe20007fde0ff */
[----:B-1----:R-:W-:Y:S01]  /*d4a0*/  FMUL R35, R6, UR20 ;  /* 0x0000001406237c20 */ /* 0x002fe20008400000 */
[----:B------:R-:W-:-:S03]  /*d4b0*/  ISETP.GT.AND P1, PT, R46, 0x8, P1 ;  /* 0x000000082e00780c */ /* 0x000fc60000f24270 */
[----:B------:R-:W-:Y:S01]  /*d4c0*/  IMAD.X R5, R33, 0x1, R27, P6 ;  /* 0x0000000121057824 */ /* 0x000fe200030e061b */
[----:B------:R-:W-:Y:S01]  /*d4d0*/  @P4 STG.E desc[UR18][R2.64], R35 ;  /* 0x0000002302004986 */ /* 0x000fe2000c101912 */
[----:B--2---:R-:W-:Y:S01]  /*d4e0*/  FMUL R25, R8, UR20 ;  /* 0x0000001408197c20 */ /* 0x004fe20008400000 */
[C---:B------:R-:W-:Y:S01]  /*d4f0*/  ISETP.GT.AND P4, PT, R47.reuse, 0x10, PT ;  /* 0x000000102f00780c */ /* 0x040fe20003f84270 */
[----:B0-----:R-:W-:Y:S01]  /*d500*/  FMUL R27, R10, UR20 ;  /* 0x000000140a1b7c20 */ /* 0x001fe20008400000 */
[----:B------:R-:W-:Y:S01]  /*d510*/  ISETP.GT.AND P6, PT, R47, 0x11, PT ;  /* 0x000000112f00780c */ /* 0x000fe20003fc4270 */
[----:B------:R-:W-:Y:S01]  /*d520*/  @P3 STG.E desc[UR18][R4.64], R7 ;  /* 0x0000000704003986 */ /* 0x000fe2000c101912 */
[C---:B------:R-:W-:Y:S02]  /*d530*/  ISETP.GT.AND P3, PT, R46.reuse, RZ, P4 ;  /* 0x000000ff2e00720c */ /* 0x040fe40002764270 */
[C---:B------:R-:W-:Y:S01]  /*d540*/  ISETP.GT.AND P4, PT, R46.reuse, 0x8, P4 ;  /* 0x000000082e00780c */ /* 0x040fe20002784270 */
[----:B------:R0:W-:Y:S01]  /*d550*/  @P2 STG.E desc[UR18][R2.64+0x20], R25 ;  /* 0x0000201902002986 */ /* 0x0001e2000c101912 */
[----:B------:R-:W-:-:S02]  /*d560*/  ISETP.GT.AND P2, PT, R46, RZ, P6 ;  /* 0x000000ff2e00720c */ /* 0x000fc40003744270 */
[----:B------:R-:W-:Y:S01]  /*d570*/  ISETP.GT.AND P6, PT, R46, 0x8, P6 ;  /* 0x000000082e00780c */ /* 0x000fe200037c4270 */
[----:B------:R1:W-:Y:S01]  /*d580*/  @P1 STG.E desc[UR18][R4.64+0x20], R9 ;  /* 0x0000200904001986 */ /* 0x0003e2000c101912 */
[----:B0-----:R-:W-:Y:S01]  /*d590*/  IMAD.WIDE.U32 R2, R32, 0x1c, R4 ;  /* 0x0000001c20027825 */ /* 0x001fe200078e0004 */
[----:B-1----:R-:W-:-:S03]  /*d5a0*/  IADD3 R4, P1, R31, R4, RZ ;  /* 0x000000041f047210 */ /* 0x002fc60007f3e0ff */
[----:B------:R-:W-:Y:S02]  /*d5b0*/  IMAD.IADD R3, R29, 0x1, R3 ;  /* 0x000000011d037824 */ /* 0x000fe400078e0203 */
[----:B------:R-:W-:Y:S01]  /*d5c0*/  FMUL R9, R12, UR20 ;  /* 0x000000140c097c20 */ /* 0x000fe20008400000 */
[----:B------:R-:W-:Y:S01]  /*d5d0*/  IADD3.X R5, R33, R5, RZ, P1, !PT ;  /* 0x0000000521057210 */ /* 0x000fe20000ffe4ff */
[----:B------:R-:W-:Y:S01]  /*d5e0*/  FMUL R13, R13, UR20 ;  /* 0x000000140d0d7c20 */ /* 0x000fe20008400000 */
[----:B------:R-:W-:Y:S04]  /*d5f0*/  @P3 STG.E desc[UR18][R2.64], R27 ;  /* 0x0000001b02003986 */ /* 0x000fe8000c101912 */
[----:B------:R0:W-:Y:S01]  /*d600*/  @P2 STG.E desc[UR18][R4.64], R11 ;  /* 0x0000000b04002986 */ /* 0x0001e2000c101912 */
[----:B------:R-:W-:-:S02]  /*d610*/  ISETP.GT.AND P2, PT, R47, 0x18, PT ;  /* 0x000000182f00780c */ /* 0x000fc40003f44270 */
[----:B------:R-:W-:Y:S01]  /*d620*/  ISETP.GT.AND P1, PT, R47, 0x19, PT ;  /* 0x000000192f00780c */ /* 0x000fe20003f24270 */
[----:B------:R-:W-:Y:S01]  /*d630*/  FMUL R15, R15, UR20 ;  /* 0x000000140f0f7c20 */ /* 0x000fe20008400000 */
[----:B------:R-:W-:Y:S01]  /*d640*/  ISETP.GT.AND P3, PT, R46, RZ, P2 ;  /* 0x000000ff2e00720c */ /* 0x000fe20001764270 */
[----:B------:R1:W-:Y:S01]  /*d650*/  @P4 STG.E desc[UR18][R2.64+0x20], R9 ;  /* 0x0000200902004986 */ /* 0x0003e2000c101912 */
[----:B------:R-:W-:Y:S01]  /*d660*/  IMAD.WIDE.U32 R6, R32, 0x1c, R4 ;  /* 0x0000001c20067825 */ /* 0x000fe200078e0004 */
[C---:B------:R-:W-:Y:S02]  /*d670*/  ISETP.GT.AND P4, PT, R46.reuse, RZ, P1 ;  /* 0x000000ff2e00720c */ /* 0x040fe40000f84270 */
[----:B------:R-:W-:Y:S01]  /*d680*/  ISETP.GT.AND P2, PT, R46, 0x8, P2 ;  /* 0x000000082e00780c */ /* 0x000fe20001744270 */
[----:B------:R2:W-:Y:S01]  /*d690*/  @P6 STG.E desc[UR18][R4.64+0x20], R13 ;  /* 0x0000200d04006986 */ /* 0x0005e2000c101912 */
[----:B------:R-:W-:Y:S02]  /*d6a0*/  IMAD.IADD R7, R29, 0x1, R7 ;  /* 0x000000011d077824 */ /* 0x000fe400078e0207 */
[----:B0-----:R-:W-:Y:S01]  /*d6b0*/  FMUL R11, R14, UR20 ;  /* 0x000000140e0b7c20 */ /* 0x001fe20008400000 */
[----:B------:R-:W-:Y:S01]  /*d6c0*/  ISETP.GT.AND P1, PT, R46, 0x8, P1 ;  /* 0x000000082e00780c */ /* 0x000fe20000f24270 */
[----:B------:R-:W-:Y:S01]  /*d6d0*/  FMUL R17, R17, UR20 ;  /* 0x0000001411117c20 */ /* 0x000fe20008400000 */
[----:B------:R-:W-:Y:S01]  /*d6e0*/  FMUL R19, R19, UR20 ;  /* 0x0000001413137c20 */ /* 0x000fe20008400000 */
[----:B------:R-:W-:Y:S01]  /*d6f0*/  FMUL R21, R21, UR20 ;  /* 0x0000001415157c20 */ /* 0x000fe20008400000 */
[----:B-1----:R-:W-:Y:S01]  /*d700*/  IADD3 R2, P6, R31, R4, RZ ;  /* 0x000000041f027210 */ /* 0x002fe20007fde0ff */
[----:B------:R0:W-:Y:S01]  /*d710*/  @P3 STG.E desc[UR18][R6.64], R11 ;  /* 0x0000000b06003986 */ /* 0x0001e2000c101912 */
[----:B------:R-:W-:Y:S01]  /*d720*/  FMUL R9, R16, UR20 ;  /* 0x0000001410097c20 */ /* 0x000fe20008400000 */
[----:B------:R-:W-:-:S02]  /*d730*/  ISETP.GT.AND P3, PT, R47, 0x20, PT ;  /* 0x000000202f00780c */ /* 0x000fc40003f64270 */
[----:B------:R-:W-:Y:S01]  /*d740*/  IMAD.X R3, R33, 0x1, R5, P6 ;  /* 0x0000000121037824 */ /* 0x000fe200030e0605 */
[----:B------:R-:W-:Y:S01]  /*d750*/  ISETP.GT.AND P6, PT, R47, 0x21, PT ;  /* 0x000000212f00780c */ /* 0x000fe20003fc4270 */
[----:B------:R-:W-:Y:S01]  /*d760*/  FMUL R23, R23, UR20 ;  /* 0x0000001417177c20 */ /* 0x000fe20008400000 */
[----:B------:R-:W-:Y:S01]  /*d770*/  FMUL R153, R153, UR20 ;  /* 0x0000001499997c20 */ /* 0x000fe20008400000 */
[----:B------:R-:W-:Y:S01]  /*d780*/  FMUL R155, R155, UR20 ;  /* 0x000000149b9b7c20 */ /* 0x000fe20008400000 */
[----:B------:R-:W-:Y:S01]  /*d790*/  @P4 STG.E desc[UR18][R2.64], R15 ;  /* 0x0000000f02004986 */ /* 0x000fe2000c101912 */
[----:B------:R-:W-:-:S03]  /*d7a0*/  ISETP.GT.AND P4, PT, R46, RZ, P3 ;  /* 0x000000ff2e00720c */ /* 0x000fc60001f84270 */
[----:B------:R-:W-:Y:S01]  /*d7b0*/  @P2 STG.E desc[UR18][R6.64+0x20], R9 ;  /* 0x0000200906002986 */ /* 0x000fe2000c101912 */
[----:B------:R-:W-:Y:S01]  /*d7c0*/  ISETP.GT.AND P2, PT, R46, RZ, P6 ;  /* 0x000000ff2e00720c */ /* 0x000fe20003744270 */
[----:B--2---:R-:W-:Y:S02]  /*d7d0*/  IMAD.WIDE.U32 R4, R32, 0x1c, R2 ;  /* 0x0000001c20047825 */ /* 0x004fe400078e0002 */
[----:B------:R1:W-:Y:S02]  /*d7e0*/  @P1 STG.E desc[UR18][R2.64+0x20], R17 ;  /* 0x0000201102001986 */ /* 0x0003e4000c101912 */
[----:B0-----:R-:W-:Y:S01]  /*d7f0*/  FMUL R11, R18, UR20 ;  /* 0x00000014120b7c20 */ /* 0x001fe20008400000 */
[----:B------:R-:W-:Y:S01]  /*d800*/  IMAD.IADD R5, R29, 0x1, R5 ;  /* 0x000000011d057824 */ /* 0x000fe200078e0205 */
[----:B------:R-:W-:Y:S01]  /*d810*/  ISETP.GT.AND P3, PT, R46, 0x8, P3 ;  /* 0x000000082e00780c */ /* 0x000fe20001f64270 */
[----:B------:R-:W-:Y:S01]  /*d820*/  FMUL R157, R157, UR20 ;  /* 0x000000149d9d7c20 */ /* 0x000fe20008400000 */
[----:B------:R-:W-:Y:S01]  /*d830*/  FMUL R159, R159, UR20 ;  /* 0x000000149f9f7c20 */ /* 0x000fe20008400000 */
[----:B------:R-:W-:Y:S01]  /*d840*/  FMUL R161, R161, UR20 ;  /* 0x00000014a1a17c20 */ /* 0x000fe20008400000 */
[----:B------:R-:W-:Y:S01]  /*d850*/  FMUL R163, R163, UR20 ;  /* 0x00000014a3a37c20 */ /* 0x000fe20008400000 */
[----:B------:R-:W2:Y:S01]  /*d860*/  LDL.LU R12, [R1+0x10] ;  /* 0x00001000010c7983 */ /* 0x000ea20000300800 */
[----:B-1----:R-:W-:-:S03]  /*d870*/  IADD3 R2, P1, R31, R2, RZ ;  /* 0x000000021f027210 */ /* 0x002fc60007f3e0ff */
[----:B------:R0:W-:Y:S01]  /*d880*/  @P4 STG.E desc[UR18][R4.64], R11 ;  /* 0x0000000b04004986 */ /* 0x0001e2000c101912 */
[----:B------:R-:W-:Y:S01]  /*d890*/  ISETP.GT.AND P6, PT, R46, 0x8, P6 ;  /* 0x000000082e00780c */ /* 0x000fe200037c4270 */
[----:B------:R-:W-:Y:S02]  /*d8a0*/  IMAD.X R3, R33, 0x1, R3, P1 ;  /* 0x0000000121037824 */ /* 0x000fe400008e0603 */
[----:B------:R-:W-:Y:S01]  /*d8b0*/  FMUL R9, R20, UR20 ;  /* 0x0000001414097c20 */ /* 0x000fe20008400000 */
[----:B------:R-:W-:Y:S01]  /*d8c0*/  FMUL R13, R158, UR20 ;  /* 0x000000149e0d7c20 */ /* 0x000fe20008400000 */
[----:B------:R-:W-:Y:S01]  /*d8d0*/  FMUL R165, R165, UR20 ;  /* 0x00000014a5a57c20 */ /* 0x000fe20008400000 */
[----:B------:R-:W-:Y:S01]  /*d8e0*/  FMUL R167, R167, UR20 ;  /* 0x00000014a7a77c20 */ /* 0x000fe20008400000 */
[----:B------:R-:W-:Y:S01]  /*d8f0*/  @P2 STG.E desc[UR18][R2.64], R19 ;  /* 0x0000001302002986 */ /* 0x000fe2000c101912 */
[C---:B------:R-:W-:Y:S02]  /*d900*/  ISETP.GT.AND P2, PT, R47.reuse, 0x28, PT ;  /* 0x000000282f00780c */ /* 0x040fe40003f44270 */
[----:B------:R-:W-:Y:S01]  /*d910*/  ISETP.GT.AND P1, PT, R47, 0x29, PT ;  /* 0x000000292f00780c */ /* 0x000fe20003f24270 */
[----:B------:R-:W-:Y:S01]  /*d920*/  FMUL R15, R168, UR20 ;  /* 0x00000014a80f7c20 */ /* 0x000fe20008400000 */
[----:B------:R-:W-:Y:S01]  /*d930*/  ISETP.GT.AND P4, PT, R46, RZ, P2 ;  /* 0x000000ff2e00720c */ /* 0x000fe20001784270 */
[----:B------:R-:W-:Y:S01]  /*d940*/  @P3 STG.E desc[UR18][R4.64+0x20], R9 ;  /* 0x0000200904003986 */ /* 0x000fe2000c101912 */
[----:B------:R-:W-:Y:S01]  /*d950*/  IMAD.WIDE.U32 R6, R32, 0x1c, R2 ;  /* 0x0000001c20067825 */ /* 0x000fe200078e0002 */
[----:B------:R-:W-:-:S02]  /*d960*/  ISETP.GT.AND P3, PT, R46, RZ, P1 ;  /* 0x000000ff2e00720c */ /* 0x000fc40000f64270 */
        /* <DEDUP_REMOVED lines=8> */
[----:B------:R-:W-:Y:S01]  /*d9f0*/  FMUL R175, R175, UR20 ;  /* 0x00000014afaf7c20 */ /* 0x000fe20008400000 */
[----:B------:R-:W-:Y:S01]  /*da00*/  FMUL R177, R177, UR20 ;  /* 0x00000014b1b17c20 */ /* 0x000fe20008400000 */
[----:B------:R-:W-:Y:S01]  /*da10*/  FMUL R179, R179, UR20 ;  /* 0x00000014b3b37c20 */ /* 0x000fe20008400000 */
[----:B------:R-:W-:Y:S01]  /*da20*/  FMUL R181, R181, UR20 ;  /* 0x00000014b5b57c20 */ /* 0x000fe20008400000 */
[----:B------:R-:W-:Y:S01]  /*da30*/  FMUL R183, R183, UR20 ;  /* 0x00000014b7b77c20 */ /* 0x000fe20008400000 */
[----:B-1----:R-:W-:Y:S01]  /*da40*/  IADD3 R2, P6, R31, R2, RZ ;  /* 0x000000021f027210 */ /* 0x002fe20007fde0ff */
[----:B------:R0:W-:Y:S01]  /*da50*/  @P4 STG.E desc[UR18][R6.64], R11 ;  /* 0x0000000b06004986 */ /* 0x0001e2000c101912 */
[----:B------:R-:W-:-:S03]  /*da60*/  ISETP.GT.AND P4, PT, R47, 0x30, PT ;  /* 0x000000302f00780c */ /* 0x000fc60003f84270 */
        /* <DEDUP_REMOVED lines=9> */
[----:B------:R-:W-:Y:S02]  /*db00*/  IMAD.WIDE.U32 R4, R32, 0x1c, R2 ;  /* 0x0000001c20047825 */ /* 0x000fe400078e0002 */
[----:B------:R1:W-:Y:S02]  /*db10*/  @P1 STG.E desc[UR18][R2.64+0x20], R9 ;  /* 0x0000200902001986 */ /* 0x0003e4000c101912 */
[----:B0-----:R-:W-:Y:S01]  /*db20*/  FMUL R11, R156, UR20 ;  /* 0x000000149c0b7c20 */ /* 0x001fe20008400000 */
[----:B------:R-:W-:Y:S01]  /*db30*/  IMAD.IADD R5, R29, 0x1, R5 ;  /* 0x000000011d057824 */ /* 0x000fe200078e0205 */
[C---:B------:R-:W-:Y:S01]  /*db40*/  ISETP.GT.AND P4, PT, R46.reuse, 0x8, P4 ;  /* 0x000000082e00780c */ /* 0x040fe20002784270 */
        /* <DEDUP_REMOVED lines=9> */
[----:B------:R-:W-:Y:S04]  /*dbe0*/  @P3 STG.E desc[UR18][R4.64], R155 ;  /* 0x0000009b04003986 */ /* 0x000fe8000c101912 */
[----:B------:R-:W-:Y:S01]  /*dbf0*/  IMAD.X R3, R33, 0x1, R3, P1 ;  /* 0x0000000121037824 */ /* 0x000fe200008e0603 */
[----:B------:R-:W-:Y:S01]  /*dc00*/  ISETP.GT.AND P6, PT, R46, 0x8, P6 ;  /* 0x000000082e00780c */ /* 0x000fe200037c4270 */
[----:B------:R-:W-:Y:S01]  /*dc10*/  FMUL R205, R205, UR20 ;  /* 0x00000014cdcd7c20 */ /* 0x000fe20008400000 */
[----:B------:R-:W-:Y:S01]  /*dc20*/  FMUL R207, R207, UR20 ;  /* 0x00000014cfcf7c20 */ /* 0x000fe20008400000 */
[----:B------:R-:W-:Y:S01]  /*dc30*/  FMUL R209, R209, UR20 ;  /* 0x00000014d1d17c20 */ /* 0x000fe20008400000 */
[----:B------:R0:W-:Y:S01]  /*dc40*/  @P2 STG.E desc[UR18][R2.64], R11 ;  /* 0x0000000b02002986 */ /* 0x0001e2000c101912 */
[----:B------:R-:W-:-:S02]  /*dc50*/  ISETP.GT.AND P2, PT, R47, 0x38, PT ;  /* 0x000000382f00780c */ /* 0x000fc40003f44270 */
[----:B------:R-:W-:Y:S01]  /*dc60*/  ISETP.GT.AND P1, PT, R47, 0x39, PT ;  /* 0x000000392f00780c */ /* 0x000fe20003f24270 */
[----:B------:R-:W-:Y:S01]  /*dc70*/  FMUL R211, R211, UR20 ;  /* 0x00000014d3d37c20 */ /* 0x000fe20008400000 */
[----:B------:R-:W-:Y:S01]  /*dc80*/  ISETP.GT.AND P3, PT, R46, RZ, P2 ;  /* 0x000000ff2e00720c */ /* 0x000fe20001764270 */
[----:B------:R-:W-:Y:S01]  /*dc90*/  @P4 STG.E desc[UR18][R4.64+0x20], R157 ;  /* 0x0000209d04004986 */ /* 0x000fe2000c101912 */
[----:B------:R-:W-:Y:S01]  /*dca0*/  IMAD.WIDE.U32 R6, R32, 0x1c, R2 ;  /* 0x0000001c20067825 */ /* 0x000fe200078e0002 */
[C---:B------:R-:W-:Y:S02]  /*dcb0*/  ISETP.GT.AND P4, PT, R46.reuse, RZ, P1 ;  /* 0x000000ff2e00720c */ /* 0x040fe40000f84270 */
[----:B------:R-:W-:Y:S01]  /*dcc0*/  ISETP.GT.AND P2, PT, R46, 0x8, P2 ;  /* 0x000000082e00780c */ /* 0x000fe20001744270 */
[----:B------:R1:W-:Y:S01]  /*dcd0*/  @P6 STG.E desc[UR18][R2.64+0x20], R13 ;  /* 0x0000200d02006986 */ /* 0x0003e2000c101912 */
[----:B------:R-:W-:Y:S01]  /*dce0*/  IMAD.IADD R7, R29, 0x1, R7 ;  /* 0x000000011d077824 */ /* 0x000fe200078e0207 */
[----:B------:R-:W-:-:S02]  /*dcf0*/  IADD3 R8, P6, R31, R2, RZ ;  /* 0x000000021f087210 */ /* 0x000fc40007fde0ff */
[----:B------:R-:W-:Y:S01]  /*dd00*/  ISETP.GT.AND P1, PT, R46, 0x8, P1 ;  /* 0x000000082e00780c */ /* 0x000fe20000f24270 */
[----:B0-----:R-:W-:Y:S01]  /*dd10*/  FMUL R11, R160, UR20 ;  /* 0x00000014a00b7c20 */ /* 0x001fe20008400000 */
[----:B------:R-:W-:Y:S01]  /*dd20*/  IADD3.X R9, R33, R3, RZ, P6, !PT ;  /* 0x0000000321097210 */ /* 0x000fe200037fe4ff */
[----:B------:R-:W-:Y:S01]  /*dd30*/  @P3 STG.E desc[UR18][R6.64], R159 ;  /* 0x0000009f06003986 */ /* 0x000fe2000c101912 */
[C---:B------:R-:W-:Y:S02]  /*dd40*/  ISETP.GT.AND P3, PT, R47.reuse, 0x40, PT ;  /* 0x000000402f00780c */ /* 0x040fe40003f64270 */
[----:B------:R-:W-:Y:S01]  /*dd50*/  ISETP.GT.AND P6, PT, R47, 0x41, PT ;  /* 0x000000412f00780c */ /* 0x000fe20003fc4270 */
[----:B------:R0:W-:Y:S01]  /*dd60*/  @P4 STG.E desc[UR18][R8.64], R11 ;  /* 0x0000000b08004986 */ /* 0x0001e2000c101912 */
[----:B-1----:R-:W-:Y:S01]  /*dd70*/  FMUL R13, R162, UR20 ;  /* 0x00000014a20d7c20 */ /* 0x002fe20008400000 */
[C---:B------:R-:W-:Y:S02]  /*dd80*/  ISETP.GT.AND P4, PT, R46.reuse, RZ, P3 ;  /* 0x000000ff2e00720c */ /* 0x040fe40001f84270 */
[----:B------:R-:W-:Y:S01]  /*dd90*/  @P2 STG.E desc[UR18][R6.64+0x20], R161 ;  /* 0x000020a106002986 */ /* 0x000fe2000c101912 */
[----:B------:R-:W-:Y:S01]  /*dda0*/  ISETP.GT.AND P2, PT, R46, RZ, P6 ;  /* 0x000000ff2e00720c */ /* 0x000fe20003744270 */
[----:B------:R-:W-:-:S02]  /*ddb0*/  IMAD.WIDE.U32 R4, R32, 0x1c, R8 ;  /* 0x0000001c20047825 */ /* 0x000fc400078e0008 */
[----:B------:R1:W-:Y:S01]  /*ddc0*/  @P1 STG.E desc[UR18][R8.64+0x20], R13 ;  /* 0x0000200d08001986 */ /* 0x0003e2000c101912 */
[----:B------:R-:W-:Y:S02]  /*ddd0*/  IADD3 R2, P1, R31, R8, RZ ;  /* 0x000000081f027210 */ /* 0x000fe40007f3e0ff */
[----:B------:R-:W-:Y:S01]  /*dde0*/  ISETP.GT.AND P3, PT, R46, 0x8, P3 ;  /* 0x000000082e00780c */ /* 0x000fe20001f64270 */
[----:B------:R-:W-:Y:S02]  /*ddf0*/  IMAD.IADD R5, R29, 0x1, R5 ;  /* 0x000000011d057824 */ /* 0x000fe400078e0205 */
[----:B0-----:R-:W-:Y:S01]  /*de00*/  FMUL R11, R164, UR20 ;  /* 0x00000014a40b7c20 */ /* 0x001fe20008400000 */
[----:B------:R-:W-:Y:S01]  /*de10*/  IMAD.X R3, R33, 0x1, R9, P1 ;  /* 0x0000000121037824 */ /* 0x000fe200008e0609 */
[----:B------:R-:W-:Y:S01]  /*de20*/  ISETP.GT.AND P6, PT, R46, 0x8, P6 ;  /* 0x000000082e00780c */ /* 0x000fe200037c4270 */
[----:B------:R-:W-:Y:S01]  /*de30*/  FMUL R213, R213, UR20 ;  /* 0x00000014d5d57c20 */ /* 0x000fe20008400000 */
[----:B------:R-:W-:Y:S01]  /*de40*/  @P4 STG.E desc[UR18][R4.64], R163 ;  /* 0x000000a304004986 */ /* 0x000fe2000c101912 */
[----:B------:R-:W-:-:S03]  /*de50*/  ISETP.GT.AND P1, PT, R47, 0x49, PT ;  /* 0x000000492f00780c */ /* 0x000fc60003f24270 */
[----:B------:R-:W-:Y:S01]  /*de60*/  @P2 STG.E desc[UR18][R2.64], R11 ;  /* 0x0000000b02002986 */ /* 0x000fe2000c101912 */
[----:B------:R-:W-:Y:S01]  /*de70*/  ISETP.GT.AND P2, PT, R47, 0x48, PT ;  /* 0x000000482f00780c */ /* 0x000fe20003f44270 */
[----:B-1----:R-:W-:Y:S02]  /*de80*/  FMUL R13, R166, UR20 ;  /* 0x00000014a60d7c20 */ /* 0x002fe40008400000 */
[----:B------:R-:W-:Y:S01]  /*de90*/  @P3 STG.E desc[UR18][R4.64+0x20], R165 ;  /* 0x000020a504003986 */ /* 0x000fe2000c101912 */
[C---:B------:R-:W-:Y:S02]  /*dea0*/  ISETP.GT.AND P4, PT, R46.reuse, RZ, P2 ;  /* 0x000000ff2e00720c */ /* 0x040fe40001784270 */
[----:B------:R-:W-:Y:S01]  /*deb0*/  ISETP.GT.AND P3, PT, R46, RZ, P1 ;  /* 0x000000ff2e00720c */ /* 0x000fe20000f64270 */
[----:B------:R0:W-:Y:S01]  /*dec0*/  @P6 STG.E desc[UR18][R2.64+0x20], R13 ;  /* 0x0000200d02006986 */ /* 0x0001e2000c101912 */
[----:B------:R-:W-:Y:S01]  /*ded0*/  IMAD.WIDE.U32 R6, R32, 0x1c, R2 ;  /* 0x0000001c20067825 */ /* 0x000fe200078e0002 */
[----:B------:R-:W-:-:S02]  /*dee0*/  IADD3 R8, P6, R31, R2, RZ ;  /* 0x000000021f087210 */ /* 0x000fc40007fde0ff */
[C---:B------:R-:W-:Y:S01]  /*def0*/  ISETP.GT.AND P2, PT, R46.reuse, 0x8, P2 ;  /* 0x000000082e00780c */ /* 0x040fe20001744270 */
[----:B------:R-:W-:Y:S01]  /*df00*/  IMAD.IADD R7, R29, 0x1, R7 ;  /* 0x000000011d077824 */ /* 0x000fe200078e0207 */
[----:B------:R-:W-:Y:S01]  /*df10*/  ISETP.GT.AND P1, PT, R46, 0x8, P1 ;  /* 0x000000082e00780c */ /* 0x000fe20000f24270 */
[----:B------:R-:W-:Y:S02]  /*df20*/  IMAD.X R9, R33, 0x1, R3, P6 ;  /* 0x0000000121097824 */ /* 0x000fe400030e0603 */
[----:B------:R-:W-:Y:S01]  /*df30*/  FMUL R215, R215, UR20 ;  /* 0x00000014d7d77c20 */ /* 0x000fe20008400000 */
[----:B------:R-:W-:Y:S01]  /*df40*/  FMUL R217, R217, UR20 ;  /* 0x00000014d9d97c20 */ /* 0x000fe20008400000 */
[----:B------:R-:W-:Y:S01]  /*df50*/  @P4 STG.E desc[UR18][R6.64], R167 ;  /* 0x000000a706004986 */ /* 0x000fe2000c101912 */
[C---:B------:R-:W-:Y:S01]  /*df60*/  ISETP.GT.AND P4, PT, R47.reuse, 0x50, PT ;  /* 0x000000502f00780c */ /* 0x040fe20003f84270 */
[----:B0-----:R-:W-:Y:S02]  /*df70*/  FMUL R13, R170, UR20 ;  /* 0x00000014aa0d7c20 */ /* 0x001fe40008400000 */
[----:B------:R0:W-:Y:S01]  /*df80*/  @P3 STG.E desc[UR18][R8.64], R15 ;  /* 0x0000000f08003986 */ /* 0x0001e2000c101912 */
[----:B------:R-:W-:-:S02]  /*df90*/  ISETP.GT.AND P3, PT, R47, 0x51, PT ;  /* 0x000000512f00780c */ /* 0x000fc40003f64270 */
[C---:B------:R-:W-:Y:S01]  /*dfa0*/  ISETP.GT.AND P6, PT, R46.reuse, RZ, P4 ;  /* 0x000000ff2e00720c */ /* 0x040fe200027c4270 */
[----:B------:R-:W-:Y:S01]  /*dfb0*/  @P2 STG.E desc[UR18][R6.64+0x20], R169 ;  /* 0x000020a906002986 */ /* 0x000fe2000c101912 */
[----:B------:R-:W-:Y:S01]  /*dfc0*/  ISETP.GT.AND P2, PT, R46, RZ, P3 ;  /* 0x000000ff2e00720c */ /* 0x000fe20001f44270 */
[----:B------:R-:W-:Y:S02]  /*dfd0*/  IMAD.WIDE.U32 R2, R32, 0x1c, R8 ;  /* 0x0000001c20027825 */ /* 0x000fe400078e0008 */
[----:B------:R1:W-:Y:S01]  /*dfe0*/  @P1 STG.E desc[UR18][R8.64+0x20], R13 ;  /* 0x0000200d08001986 */ /* 0x0003e2000c101912 */
[----:B------:R-:W-:Y:S02]  /*dff0*/  IADD3 R4, P1, R31, R8, RZ ;  /* 0x000000081f047210 */ /* 0x000fe40007f3e0ff */
[----:B------:R-:W-:Y:S01]  /*e000*/  ISETP.GT.AND P4, PT, R46, 0x8, P4 ;  /* 0x000000082e00780c */ /* 0x000fe20002784270 */
[----:B------:R-:W-:Y:S02]  /*e010*/  IMAD.IADD R11, R29, 0x1, R3 ;  /* 0x000000011d0b7824 */ /* 0x000fe400078e0203 */
[----:B0-----:R-:W-:Y:S01]  /*e020*/  FMUL R15, R172, UR20 ;  /* 0x00000014ac0f7c20 */ /* 0x001fe20008400000 */
[----:B------:R-:W-:Y:S01]  /*e030*/  IMAD.MOV.U32 R10, RZ, RZ, R2 ;  /* 0x000000ffff0a7224 */ /* 0x000fe200078e0002 */
[----:B------:R-:W-:Y:S01]  /*e040*/  ISETP.GT.AND P3, PT, R46, 0x8, P3 ;  /* 0x000000082e00780c */ /* 0x000fe20001f64270 */
[----:B------:R-:W-:Y:S01]  /*e050*/  IMAD.X R5, R33, 0x1, R9, P1 ;  /* 0x0000000121057824 */ /* 0x000fe200008e0609 */
[----:B------:R-:W-:Y:S01]  /*e060*/  ISETP.GT.AND P1, PT, R47, 0x58, PT ;  /* 0x000000582f00780c */ /* 0x000fe20003f24270 */
[----:B------:R-:W-:Y:S01]  /*e070*/  FMUL R219, R219, UR20 ;  /* 0x00000014dbdb7c20 */ /* 0x000fe20008400000 */
[----:B------:R-:W-:Y:S01]  /*e080*/  @P6 STG.E desc[UR18][R10.64], R171 ;  /* 0x000000ab0a006986 */ /* 0x000fe2000c101912 */
[----:B-1----:R-:W-:-:S03]  /*e090*/  FMUL R13, R174, UR20 ;  /* 0x00000014ae0d7c20 */ /* 0x002fc60008400000 */
[----:B------:R0:W-:Y:S01]  /*e0a0*/  @P2 STG.E desc[UR18][R4.64], R15 ;  /* 0x0000000f04002986 */ /* 0x0001e2000c101912 */
[----:B------:R-:W-:Y:S02]  /*e0b0*/  ISETP.GT.AND P2, PT, R47, 0x59, PT ;  /* 0x000000592f00780c */ /* 0x000fe40003f44270 */
[C---:B------:R-:W-:Y:S01]  /*e0c0*/  ISETP.GT.AND P6, PT, R46.reuse, RZ, P1 ;  /* 0x000000ff2e00720c */ /* 0x040fe20000fc4270 */
[----:B------:R-:W-:Y:S01]  /*e0d0*/  @P4 STG.E desc[UR18][R10.64+0x20], R173 ;  /* 0x000020ad0a004986 */ /* 0x000fe2000c101912 */
[----:B------:R-:W-:Y:S01]  /*e0e0*/  ISETP.GT.AND P4, PT, R46, RZ, P2 ;  /* 0x000000ff2e00720c */ /* 0x000fe20001784270 */
[----:B------:R-:W-:Y:S01]  /*e0f0*/  IMAD.WIDE.U32 R2, R32, 0x1c, R4 ;  /* 0x0000001c20027825 */ /* 0x000fe200078e0004 */
[C---:B------:R-:W-:Y:S01]  /*e100*/  ISETP.GT.AND P1, PT, R46.reuse, 0x8, P1 ;  /* 0x000000082e00780c */ /* 0x040fe20000f24270 */
[----:B------:R1:W-:Y:S01]  /*e110*/  @P3 STG.E desc[UR18][R4.64+0x20], R13 ;  /* 0x0000200d04003986 */ /* 0x0003e2000c101912 */
[----:B------:R-:W-:Y:S01]  /*e120*/  IADD3 R6, P3, R31, R4, RZ ;  /* 0x000000041f067210 */ /* 0x000fe20007f7e0ff */
[----:B------:R-:W-:Y:S01]  /*e130*/  IMAD.IADD R9, R29, 0x1, R3 ;  /* 0x000000011d097824 */ /* 0x000fe200078e0203 */
[----:B------:R-:W-:Y:S01]  /*e140*/  ISETP.GT.AND P2, PT, R46, 0x8, P2 ;  /* 0x000000082e00780c */ /* 0x000fe20001744270 */
[----:B------:R-:W-:-:S02]  /*e150*/  IMAD.MOV.U32 R8, RZ, RZ, R2 ;  /* 0x000000ffff087224 */ /* 0x000fc400078e0002 */
[----:B0-----:R-:W-:Y:S01]  /*e160*/  FMUL R15, R176, UR20 ;  /* 0x00000014b00f7c20 */ /* 0x001fe20008400000 */
[----:B------:R-:W-:Y:S01]  /*e170*/  IADD3.X R7, R33, R5, RZ, P3, !PT ;  /* 0x0000000521077210 */ /* 0x000fe20001ffe4ff */
[----:B------:R-:W-:Y:S01]  /*e180*/  FMUL R221, R221, UR20 ;  /* 0x00000014dddd7c20 */ /* 0x000fe20008400000 */
[C---:B------:R-:W-:Y:S01]  /*e190*/  ISETP.GT.AND P3, PT, R47.reuse, 0x60, PT ;  /* 0x000000602f00780c */ /* 0x040fe20003f64270 */
[----:B------:R-:W-:Y:S04]  /*e1a0*/  @P6 STG.E desc[UR18][R8.64], R175 ;  /* 0x000000af08006986 */ /* 0x000fe8000c101912 */
[----:B------:R0:W-:Y:S01]  /*e1b0*/  @P4 STG.E desc[UR18][R6.64], R15 ;  /* 0x0000000f06004986 */ /* 0x0001e2000c101912 */
[----:B------:R-:W-:Y:S01]  /*e1c0*/  ISETP.GT.AND P4, PT, R47, 0x61, PT ;  /* 0x000000612f00780c */ /* 0x000fe20003f84270 */
[----:B-1----:R-:W-:Y:S01]  /*e1d0*/  FMUL R13, R178, UR20 ;  /* 0x00000014b20d7c20 */ /* 0x002fe20008400000 */
[C---:B------:R-:W-:Y:S01]  /*e1e0*/  ISETP.GT.AND P6, PT, R46.reuse, RZ, P3 ;  /* 0x000000ff2e00720c */ /* 0x040fe20001fc4270 */
        /* <DEDUP_REMOVED lines=8> */
[----:B------:R-:W-:Y:S01]  /*e270*/  IMAD.MOV.U32 R10, RZ, RZ, R2 ;  /* 0x000000ffff0a7224 */ /* 0x000fe200078e0002 */
[----:B------:R-:W-:Y:S01]  /*e280*/  ISETP.GT.AND P4, PT, R46, 0x8, P4 ;  /* 0x000000082e00780c */ /* 0x000fe20002784270 */
[----:B------:R-:W-:Y:S02]  /*e290*/  IMAD.X R5, R33, 0x1, R7, P2 ;  /* 0x0000000121057824 */ /* 0x000fe400010e0607 */
[----:B------:R-:W-:Y:S01]  /*e2a0*/  FMUL R223, R223, UR20 ;  /* 0x00000014dfdf7c20 */ /* 0x000fe20008400000 */
[----:B------:R-:W-:Y:S01]  /*e2b0*/  FMUL R225, R225, UR20 ;  /* 0x00000014e1e17c20 */ /* 0x000fe20008400000 */
[----:B------:R-:W-:Y:S01]  /*e2c0*/  @P6 STG.E desc[UR18][R10.64], R179 ;  /* 0x000000b30a006986 */ /* 0x000fe2000c101912 */
[----:B------:R-:W-:-:S03]  /*e2d0*/  ISETP.GT.AND P2, PT, R47, 0x69, PT ;  /* 0x000000692f00780c */ /* 0x000fc60003f44270 */
[----:B------:R0:W-:Y:S01]  /*e2e0*/  @P1 STG.E desc[UR18][R4.64], R15 ;  /* 0x0000000f04001986 */ /* 0x0001e2000c101912 */
        /* <DEDUP_REMOVED lines=11> */
[----:B------:R-:W-:Y:S02]  /*e3a0*/  IMAD.MOV.U32 R8, RZ, RZ, R2 ;  /* 0x000000ffff087224 */ /* 0x000fe400078e0002 */
[----:B0-----:R-:W-:Y:S01]  /*e3b0*/  FMUL R15, R184, UR20 ;  /* 0x00000014b80f7c20 */ /* 0x001fe20008400000 */
[----:B------:R-:W-:Y:S01]  /*e3c0*/  IMAD.X R7, R33, 0x1, R5, P4 ;  /* 0x0000000121077824 */ /* 0x000fe200020e0605 */
[----:B------:R-:W-:Y:S01]  /*e3d0*/  ISETP.GT.AND P4, PT, R47, 0x70, PT ;  /* 0x000000702f00780c */ /* 0x000fe20003f84270 */
[----:B------:R-:W3:Y:S01]  /*e3e0*/  LDL.LU R14, [R1+0x20] ;  /* 0x00002000010e7983 */ /* 0x000ee20000300800 */
[----:B-1----:R-:W-:-:S03]  /*e3f0*/  FMUL R13, R186, UR20 ;  /* 0x00000014ba0d7c20 */ /* 0x002fc60008400000 */
[----:B------:R-:W-:Y:S04]  /*e400*/  @P6 STG.E desc[UR18][R8.64], R183 ;  /* 0x000000b708006986 */ /* 0x000fe8000c101912 */
[----:B------:R0:W-:Y:S01]  /*e410*/  @P3 STG.E desc[UR18][R6.64], R15 ;  /* 0x0000000f06003986 */ /* 0x0001e2000c101912 */
[----:B------:R-:W-:Y:S02]  /*e420*/  ISETP.GT.AND P3, PT, R47, 0x71, PT ;  /* 0x000000712f00780c */ /* 0x000fe40003f64270 */
        /* <DEDUP_REMOVED lines=12> */
[----:B------:R-:W4:Y:S01]  /*e4f0*/  LDL.LU R16, [R1+0x1c] ;  /* 0x00001c0001107983 */ /* 0x000f220000300800 */
[----:B------:R-:W-:-:S03]  /*e500*/  ISETP.GT.AND P2, PT, R47, 0x79, PT ;  /* 0x000000792f00780c */ /* 0x000fc60003f44270 */
[----:B------:R-:W-:Y:S01]  /*e510*/  @P6 STG.E desc[UR18][R10.64], R187 ;  /* 0x000000bb0a006986 */ /* 0x000fe2000c101912 */
[----:B-1----:R-:W-:-:S03]  /*e520*/  FMUL R13, R190, UR20 ;  /* 0x00000014be0d7c20 */ /* 0x002fc60008400000 */
[----:B------:R0:W-:Y:S01]  /*e530*/  @P1 STG.E desc[UR18][R4.64], R15 ;  /* 0x0000000f04001986 */ /* 0x0001e2000c101912 */
[----:B------:R-:W-:-:S03]  /*e540*/  ISETP.GT.AND P1, PT, R47, 0x78, PT ;  /* 0x000000782f00780c */ /* 0x000fc60003f24270 */
[----:B------:R-:W-:Y:S01]  /*e550*/  @P4 STG.E desc[UR18][R10.64+0x20], R189 ;  /* 0x000020bd0a004986 */ /* 0x000fe2000c101912 */
[C---:B------:R-:W-:Y:S02]  /*e560*/  ISETP.GT.AND P6, PT, R46.reuse, RZ, P1 ;  /* 0x000000ff2e00720c */ /* 0x040fe40000fc4270 */
[----:B------:R-:W-:Y:S01]  /*e570*/  ISETP.GT.AND P4, PT, R46, RZ, P2 ;  /* 0x000000ff2e00720c */ /* 0x000fe20001784270 */
[----:B------:R-:W-:Y:S01]  /*e580*/  IMAD.WIDE.U32 R2, R32, 0x1c, R4 ;  /* 0x0000001c20027825 */ /* 0x000fe200078e0004 */
[----:B------:R1:W-:Y:S01]  /*e590*/  @P3 STG.E desc[UR18][R4.64+0x20], R13 ;  /* 0x0000200d04003986 */ /* 0x0003e2000c101912 */
[----:B------:R-:W-:Y:S02]  /*e5a0*/  IADD3 R6, P3, R31, R4, RZ ;  /* 0x000000041f067210 */ /* 0x000fe40007f7e0ff */
[----:B------:R-:W-:Y:S01]  /*e5b0*/  ISETP.GT.AND P1, PT, R46, 0x8, P1 ;  /* 0x000000082e00780c */ /* 0x000fe20000f24270 */
[----:B------:R-:W-:Y:S01]  /*e5c0*/  IMAD.MOV.U32 R8, RZ, RZ, R2 ;  /* 0x000000ffff087224 */ /* 0x000fe200078e0002 */
[----:B------:R-:W-:Y:S01]  /*e5d0*/  IADD3 R9, R29, R3, RZ ;  /* 0x000000031d097210 */ /* 0x000fe20007ffe0ff */
[----:B0-----:R-:W-:Y:S01]  /*e5e0*/  FMUL R15, R192, UR20 ;  /* 0x00000014c00f7c20 */ /* 0x001fe20008400000 */
[----:B------:R-:W-:Y:S01]  /*e5f0*/  ISETP.GT.AND P2, PT, R46, 0x8, P2 ;  /* 0x000000082e00780c */ /* 0x000fe20001744270 */
[----:B------:R-:W-:Y:S01]  /*e600*/  IMAD.X R7, R33, 0x1, R5, P3 ;  /* 0x0000000121077824 */ /* 0x000fe200018e0605 */
[----:B------:R-:W-:Y:S01]  /*e610*/  ISETP.GT.AND P3, PT, R47, 0x80, PT ;  /* 0x000000802f00780c */ /* 0x000fe20003f64270 */
[----:B------:R-:W-:Y:S01]  /*e620*/  @P6 STG.E desc[UR18][R8.64], R191 ;  /* 0x000000bf08006986 */ /* 0x000fe2000c101912 */
[----:B-1----:R-:W-:-:S03]  /*e630*/  FMUL R13, R194, UR20 ;  /* 0x00000014c20d7c20 */ /* 0x002fc60008400000 */
[----:B------:R0:W-:Y:S01]  /*e640*/  @P4 STG.E desc[UR18][R6.64], R15 ;  /* 0x0000000f06004986 */ /* 0x0001e2000c101912 */
[----:B------:R-:W-:Y:S02]  /*e650*/  ISETP.GT.AND P4, PT, R47, 0x81, PT ;  /* 0x000000812f00780c */ /* 0x000fe40003f84270 */
[C---:B------:R-:W-:Y:S01]  /*e660*/  ISETP.GT.AND P6, PT, R46.reuse, RZ, P3 ;  /* 0x000000ff2e00720c */ /* 0x040fe20001fc4270 */
[----:B------:R-:W-:Y:S01]  /*e670*/  @P1 STG.E desc[UR18][R8.64+0x20], R193 ;  /* 0x000020c108001986 */ /* 0x000fe2000c101912 */
[----:B------:R-:W-:Y:S01]  /*e680*/  ISETP.GT.AND P1, PT, R46, RZ, P4 ;  /* 0x000000ff2e00720c */ /* 0x000fe20002724270 */
[----:B------:R-:W-:Y:S02]  /*e690*/  IMAD.WIDE.U32 R2, R32, 0x1c, R6 ;  /* 0x0000001c20027825 */ /* 0x000fe400078e0006 */
[----:B------:R1:W-:Y:S01]  /*e6a0*/  @P2 STG.E desc[UR18][R6.64+0x20], R13 ;  /* 0x0000200d06002986 */ /* 0x0003e2000c101912 */
[----:B------:R-:W-:Y:S02]  /*e6b0*/  IADD3 R4, P2, R31, R6, RZ ;  /* 0x000000061f047210 */ /* 0x000fe40007f5e0ff */
[----:B------:R-:W-:Y:S01]  /*e6c0*/  ISETP.GT.AND P3, PT, R46, 0x8, P3 ;  /* 0x000000082e00780c */ /* 0x000fe20001f64270 */
[----:B------:R-:W-:-:S02]  /*e6d0*/  IMAD.IADD R11, R29, 0x1, R3 ;  /* 0x000000011d0b7824 */ /* 0x000fc400078e0203 */
        /* <DEDUP_REMOVED lines=13> */
[----:B------:R1:W-:Y:S01]  /*e7b0*/  @P4 STG.E desc[UR18][R4.64+0x20], R13 ;  /* 0x0000200d04004986 */ /* 0x0003e2000c101912 */
[----:B------:R-:W-:Y:S01]  /*e7c0*/  IMAD.WIDE.U32 R2, R32, 0x1c, R4 ;  /* 0x0000001c20027825 */ /* 0x000fe200078e0004 */
        /* <DEDUP_REMOVED lines=23> */
[----:B------:R-:W-:Y:S01]  /*e940*/  IADD3.X R5, R33, R7, RZ, P2, !PT ;  /* 0x0000000721057210 */ /* 0x000fe200017fe4ff */
[----:B------:R-:W4:Y:S01]  /*e950*/  LDL.LU R19, [R1+0xc] ;  /* 0x00000c0001137983 */ /* 0x000f220000300800 */
[----:B------:R-:W-:-:S03]  /*e960*/  ISETP.GT.AND P3, PT, R46, 0x8, P3 ;  /* 0x000000082e00780c */ /* 0x000fc60001f64270 */
        /* <DEDUP_REMOVED lines=18> */
[----:B------:R-:W4:Y:S01]  /*ea90*/  LDL.LU R21, [R1+0x18] ;  /* 0x0000180001157983 */ /* 0x000f220000300800 */
[----:B-1----:R-:W-:Y:S01]  /*eaa0*/  FMUL R13, R210, UR20 ;  /* 0x00000014d20d7c20 */ /* 0x002fe20008400000 */
[----:B------:R-:W-:-:S04]  /*eab0*/  IMAD.WIDE.U32 R2, R32, 0x1c, R6 ;  /* 0x0000001c20027825 */ /* 0x000fc800078e0006 */
[----:B------:R-:W-:Y:S01]  /*eac0*/  FMUL R17, R152, UR20 ;  /* 0x0000001498117c20 */ /* 0x000fe20008400000 */
[----:B------:R-:W-:Y:S01]  /*ead0*/  @P6 STG.E desc[UR18][R8.64], R207 ;  /* 0x000000cf08006986 */ /* 0x000fe2000c101912 */
[C---:B------:R-:W-:Y:S01]  /*eae0*/  ISETP.GT.AND P6, PT, R46.reuse, RZ, P3 ;  /* 0x000000ff2e00720c */ /* 0x040fe20001fc4270 */
[----:B------:R-:W-:Y:S01]  /*eaf0*/  IMAD.IADD R11, R29, 0x1, R3 ;  /* 0x000000011d0b7824 */ /* 0x000fe200078e0203 */
[C---:B------:R-:W-:Y:S01]  /*eb00*/  ISETP.GT.AND P3, PT, R46.reuse, 0x8, P3 ;  /* 0x000000082e00780c */ /* 0x040fe20001f64270 */
[----:B------:R0:W-:Y:S01]  /*eb10*/  @P4 STG.E desc[UR18][R6.64], R15 ;  /* 0x0000000f06004986 */ /* 0x0001e2000c101912 */
[----:B------:R-:W-:Y:S01]  /*eb20*/  ISETP.GT.AND P4, PT, R47, 0xa1, PT ;  /* 0x000000a12f00780c */ /* 0x000fe20003f84270 */
[----:B------:R-:W-:Y:S02]  /*eb30*/  IMAD.MOV.U32 R10, RZ, RZ, R2 ;  /* 0x000000ffff0a7224 */ /* 0x000fe400078e0002 */
[----:B------:R-:W-:Y:S01]  /*eb40*/  FMUL R229, R229, UR20 ;  /* 0x00000014e5e57c20 */ /* 0x000fe20008400000 */
[----:B------:R-:W-:Y:S01]  /*eb50*/  @P1 STG.E desc[UR18][R8.64+0x20], R209 ;  /* 0x000020d108001986 */ /* 0x000fe2000c101912 */
[----:B------:R-:W-:-:S02]  /*eb60*/  ISETP.GT.AND P1, PT, R46, RZ, P4 ;  /* 0x000000ff2e00720c */ /* 0x000fc40002724270 */
[----:B------:R-:W-:Y:S01]  /*eb70*/  ISETP.GT.AND P4, PT, R46, 0x8, P4 ;  /* 0x000000082e00780c */ /* 0x000fe20002784270 */
[----:B------:R1:W-:Y:S01]  /*eb80*/  @P2 STG.E desc[UR18][R6.64+0x20], R13 ;  /* 0x0000200d06002986 */ /* 0x0003e2000c101912 */
[----:B------:R-:W-:Y:S01]  /*eb90*/  IADD3 R4, P2, R31, R6, RZ ;  /* 0x000000061f047210 */ /* 0x000fe20007f5e0ff */
[----:B0-----:R-:W-:Y:S02]  /*eba0*/  FMUL R15, R212, UR20 ;  /* 0x00000014d40f7c20 */ /* 0x001fe40008400000 */
[----:B------:R-:W-:Y:S02]  /*ebb0*/  @P6 STG.E desc[UR18][R10.64], R211 ;  /* 0x000000d30a006986 */ /* 0x000fe4000c101912 */
[----:B------:R-:W-:Y:S01]  /*ebc0*/  IMAD.X R5, R33, 0x1, R7, P2 ;  /* 0x0000000121057824 */ /* 0x000fe200010e0607 */
[----:B------:R-:W-:Y:S01]  /*ebd0*/  ISETP.GT.AND P2, PT, R47, 0xa9, PT ;  /* 0x000000a92f00780c */ /* 0x000fe20003f44270 */
[----:B------:R-:W-:-:S03]  /*ebe0*/  IMAD.WIDE.U32 R2, R32, 0x1c, R4 ;  /* 0x0000001c20027825 */ /* 0x000fc600078e0004 */
[----:B------:R0:W-:Y:S01]  /*ebf0*/  @P1 STG.E desc[UR18][R4.64], R15 ;  /* 0x0000000f04001986 */ /* 0x0001e2000c101912 */
[----:B------:R-:W-:Y:S01]  /*ec00*/  ISETP.GT.AND P1, PT, R47, 0xa8, PT ;  /* 0x000000a82f00780c */ /* 0x000fe20003f24270 */
[----:B-1----:R-:W-:Y:S01]  /*ec10*/  FMUL R13, R214, UR20 ;  /* 0x00000014d60d7c20 */ /* 0x002fe20008400000 */
[----:B------:R-:W-:Y:S01]  /*ec20*/  IMAD.IADD R9, R29, 0x1, R3 ;  /* 0x000000011d097824 */ /* 0x000fe200078e0203 */
[----:B------:R-:W-:Y:S01]  /*ec30*/  @P3 STG.E desc[UR18][R10.64+0x20], R213 ;  /* 0x000020d50a003986 */ /* 0x000fe2000c101912 */
[C---:B------:R-:W-:Y:S01]  /*ec40*/  ISETP.GT.AND P6, PT, R46.reuse, RZ, P1 ;  /* 0x000000ff2e00720c */ /* 0x040fe20000fc4270 */
[----:B------:R-:W-:Y:S01]  /*ec50*/  IMAD.MOV.U32 R8, RZ, RZ, R2 ;  /* 0x000000ffff087224 */ /* 0x000fe200078e0002 */
[C---:B------:R-:W-:Y:S01]  /*ec60*/  ISETP.GT.AND P3, PT, R46.reuse, RZ, P2 ;  /* 0x000000ff2e00720c */ /* 0x040fe20001764270 */
[----:B------:R1:W-:Y:S01]  /*ec70*/  @P4 STG.E desc[UR18][R4.64+0x20], R13 ;  /* 0x0000200d04004986 */ /* 0x0003e2000c101912 */
[----:B------:R-:W-:Y:S02]  /*ec80*/  IADD3 R6, P4, R31, R4, RZ ;  /* 0x000000041f067210 */ /* 0x000fe40007f9e0ff */
[----:B------:R-:W-:Y:S01]  /*ec90*/  ISETP.GT.AND P1, PT, R46, 0x8, P1 ;  /* 0x000000082e00780c */ /* 0x000fe20000f24270 */
[----:B0-----:R-:W-:Y:S01]  /*eca0*/  FMUL R15, R216, UR20 ;  /* 0x00000014d80f7c20 */ /* 0x001fe20008400000 */
[----:B------:R-:W-:-:S02]  /*ecb0*/  ISETP.GT.AND P2, PT, R46, 0x8, P2 ;  /* 0x000000082e00780c */ /* 0x000fc40001744270 */
[----:B------:R-:W-:Y:S02]  /*ecc0*/  IADD3.X R7, R33, R5, RZ, P4, !PT ;  /* 0x0000000521077210 */ /* 0x000fe400027fe4ff */
[C---:B------:R-:W-:Y:S01]  /*ecd0*/  ISETP.GT.AND P4, PT, R47.reuse, 0xb0, PT ;  /* 0x000000b02f00780c */ /* 0x040fe20003f84270 */
[----:B------:R-:W-:Y:S01]  /*ece0*/  @P6 STG.E desc[UR18][R8.64], R215 ;  /* 0x000000d708006986 */ /* 0x000fe2000c101912 */
[----:B-1----:R-:W-:Y:S02]  /*ecf0*/  FMUL R13, R218, UR20 ;  /* 0x00000014da0d7c20 */ /* 0x002fe40008400000 */
[----:B------:R-:W-:Y:S01]  /*ed00*/  ISETP.GT.AND P6, PT, R46, RZ, P4 ;  /* 0x000000ff2e00720c */ /* 0x000fe200027c4270 */
[----:B------:R0:W-:Y:S01]  /*ed10*/  @P3 STG.E desc[UR18][R6.64], R15 ;  /* 0x0000000f06003986 */ /* 0x0001e2000c101912 */
[----:B------:R-:W-:Y:S01]  /*ed20*/  ISETP.GT.AND P3, PT, R47, 0xb1, PT ;  /* 0x000000b12f00780c */ /* 0x000fe20003f64270 */
[----:B------:R-:W-:Y:S01]  /*ed30*/  IMAD.WIDE.U32 R2, R32, 0x1c, R6 ;  /* 0x0000001c20027825 */ /* 0x000fe200078e0006 */
[C---:B------:R-:W-:Y:S01]  /*ed40*/  ISETP.GT.AND P4, PT, R46.reuse, 0x8, P4 ;  /* 0x000000082e00780c */ /* 0x040fe20002784270 */
[----:B------:R-:W-:Y:S01]  /*ed50*/  @P1 STG.E desc[UR18][R8.64+0x20], R217 ;  /* 0x000020d908001986 */ /* 0x000fe2000c101912 */
[C---:B------:R-:W-:Y:S01]  /*ed60*/  ISETP.GT.AND P1, PT, R46.reuse, RZ, P3 ;  /* 0x000000ff2e00720c */ /* 0x040fe20001f24270 */
[----:B------:R-:W-:Y:S01]  /*ed70*/  IMAD.IADD R11, R29, 0x1, R3 ;  /* 0x000000011d0b7824 */ /* 0x000fe200078e0203 */
[----:B------:R-:W-:Y:S01]  /*ed80*/  ISETP.GT.AND P3, PT, R46, 0x8, P3 ;  /* 0x000000082e00780c */ /* 0x000fe20001f64270 */
[----:B------:R1:W-:Y:S01]  /*ed90*/  @P2 STG.E desc[UR18][R6.64+0x20], R13 ;  /* 0x0000200d06002986 */ /* 0x0003e2000c101912 */
[----:B------:R-:W-:Y:S01]  /*eda0*/  IADD3 R4, P2, R31, R6, RZ ;  /* 0x000000061f047210 */ /* 0x000fe20007f5e0ff */
[----:B------:R-:W-:-:S02]  /*edb0*/  IMAD.MOV.U32 R10, RZ, RZ, R2 ;  /* 0x000000ffff0a7224 */ /* 0x000fc400078e0002 */
[----:B0-----:R-:W-:Y:S02]  /*edc0*/  FMUL R15, R220, UR20 ;  /* 0x00000014dc0f7c20 */ /* 0x001fe40008400000 */
[----:B------:R-:W-:Y:S01]  /*edd0*/  IMAD.X R5, R33, 0x1, R7, P2 ;  /* 0x0000000121057824 */ /* 0x000fe200010e0607 */
[----:B------:R-:W-:Y:S01]  /*ede0*/  @P6 STG.E desc[UR18][R10.64], R219 ;  /* 0x000000db0a006986 */ /* 0x000fe2000c101912 */
[C---:B------:R-:W-:Y:S01]  /*edf0*/  ISETP.GT.AND P2, PT, R47.reuse, 0xb9, PT ;  /* 0x000000b92f00780c */ /* 0x040fe20003f44270 */
[----:B------:R-:W-:Y:S02]  /*ee00*/  IMAD.WIDE.U32 R2, R32, 0x1c, R4 ;  /* 0x0000001c20027825 */ /* 0x000fe400078e0004 */
[----:B------:R0:W-:Y:S01]  /*ee10*/  @P1 STG.E desc[UR18][R4.64], R15 ;  /* 0x0000000f04001986 */ /* 0x0001e2000c101912 */
[----:B------:R-:W-:Y:S01]  /*ee20*/  ISETP.GT.AND P1, PT, R47, 0xb8, PT ;  /* 0x000000b82f00780c */ /* 0x000fe20003f24270 */
[----:B-1----:R-:W-:Y:S01]  /*ee30*/  FMUL R13, R222, UR20 ;  /* 0x00000014de0d7c20 */ /* 0x002fe20008400000 */
[----:B------:R-:W-:Y:S01]  /*ee40*/  IMAD.IADD R9, R29, 0x1, R3 ;  /* 0x000000011d097824 */ /* 0x000fe200078e0203 */
[----:B------:R-:W-:Y:S01]  /*ee50*/  @P4 STG.E desc[UR18][R10.64+0x20], R221 ;  /* 0x000020dd0a004986 */ /* 0x000fe2000c101912 */
[C---:B------:R-:W-:Y:S01]  /*ee60*/  ISETP.GT.AND P6, PT, R46.reuse, RZ, P1 ;  /* 0x000000ff2e00720c */ /* 0x040fe20000fc4270 */
[----:B------:R-:W-:Y:S01]  /*ee70*/  IMAD.MOV.U32 R8, RZ, RZ, R2 ;  /* 0x000000ffff087224 */ /* 0x000fe200078e0002 */
[----:B------:R-:W-:Y:S01]  /*ee80*/  ISETP.GT.AND P4, PT, R46, RZ, P2 ;  /* 0x000000ff2e00720c */ /* 0x000fe20001784270 */
[----:B------:R1:W-:Y:S01]  /*ee90*/  @P3 STG.E desc[UR18][R4.64+0x20], R13 ;  /* 0x0000200d04003986 */ /* 0x0003e2000c101912 */
[----:B------:R-:W-:-:S02]  /*eea0*/  IADD3 R6, P3, R31, R4, RZ ;  /* 0x000000041f067210 */ /* 0x000fc40007f7e0ff */
[----:B------:R-:W-:Y:S01]  /*eeb0*/  ISETP.GT.AND P1, PT, R46, 0x8, P1 ;  /* 0x000000082e00780c */ /* 0x000fe20000f24270 */
[----:B0-----:R-:W-:Y:S01]  /*eec0*/  FMUL R15, R224, UR20 ;  /* 0x00000014e00f7c20 */ /* 0x001fe20008400000 */
[----:B------:R-:W-:Y:S01]  /*eed0*/  ISETP.GT.AND P2, PT, R46, 0x8, P2 ;  /* 0x000000082e00780c */ /* 0x000fe20001744270 */
[----:B------:R-:W-:Y:S01]  /*eee0*/  IMAD.X R7, R33, 0x1, R5, P3 ;  /* 0x0000000121077824 */ /* 0x000fe200018e0605 */
[----:B------:R-:W-:-:S03]  /*eef0*/  ISETP.GT.AND P3, PT, R47, 0xc0, PT ;  /* 0x000000c02f00780c */ /* 0x000fc60003f64270 */
[----:B------:R-:W-:Y:S01]  /*ef00*/  @P6 STG.E desc[UR18][R8.64], R223 ;  /* 0x000000df08006986 */ /* 0x000fe2000c101912 */
[----:B------:R-:W-:Y:S01]  /*ef10*/  ISETP.GT.AND P6, PT, R46, RZ, P3 ;  /* 0x000000ff2e00720c */ /* 0x000fe20001fc4270 */
[----:B-1----:R-:W-:Y:S01]  /*ef20*/  FMUL R13, R226, UR20 ;  /* 0x00000014e20d7c20 */ /* 0x002fe20008400000 */
[----:B------:R-:W-:Y:S01]  /*ef30*/  ISETP.GT.AND P3, PT, R46, 0x8, P3 ;  /* 0x000000082e00780c */ /* 0x000fe20001f64270 */
[----:B------:R0:W-:Y:S01]  /*ef40*/  @P4 STG.E desc[UR18][R6.64], R15 ;  /* 0x0000000f06004986 */ /* 0x0001e2000c101912 */
[----:B------:R-:W-:Y:S01]  /*ef50*/  ISETP.GT.AND P4, PT, R47, 0xc1, PT ;  /* 0x000000c12f00780c */ /* 0x000fe20003f84270 */
[----:B------:R-:W-:Y:S02]  /*ef60*/  IMAD.WIDE.U32 R2, R32, 0x1c, R6 ;  /* 0x0000001c20027825 */ /* 0x000fe400078e0006 */
        /* <DEDUP_REMOVED lines=12> */
[----:B------:R-:W-:Y:S02]  /*f030*/  @P1 STG.E desc[UR18][R4.64], R15 ;  /* 0x0000000f04001986 */ /* 0x000fe4000c101912 */
[----:B-1----:R-:W-:Y:S01]  /*f040*/  FMUL R13, R0, UR20 ;  /* 0x00000014000d7c20 */ /* 0x002fe20008400000 */
[----:B------:R-:W-:Y:S01]  /*f050*/  ISETP.GT.AND P1, PT, R47, 0xc9, PT ;  /* 0x000000c92f00780c */ /* 0x000fe20003f24270 */
[----:B------:R-:W-:Y:S01]  /*f060*/  IMAD.MOV.U32 R8, RZ, RZ, R2 ;  /* 0x000000ffff087224 */ /* 0x000fe200078e0002 */
[----:B------:R-:W-:-:S02]  /*f070*/  ISETP.GT.AND P6, PT, R46, RZ, P2 ;  /* 0x000000ff2e00720c */ /* 0x000fc400017c4270 */
[----:B------:R2:W-:Y:S01]  /*f080*/  @P3 STG.E desc[UR18][R10.64+0x20], R13 ;  /* 0x0000200d0a003986 */ /* 0x0005e2000c101912 */
[C---:B------:R-:W-:Y:S02]  /*f090*/  ISETP.GT.AND P3, PT, R46.reuse, RZ, P1 ;  /* 0x000000ff2e00720c */ /* 0x040fe40000f64270 */
[C---:B------:R-:W-:Y:S01]  /*f0a0*/  ISETP.GT.AND P2, PT, R46.reuse, 0x8, P2 ;  /* 0x000000082e00780c */ /* 0x040fe20001744270 */
[----:B------:R3:W-:Y:S01]  /*f0b0*/  @P4 STG.E desc[UR18][R4.64+0x20], R17 ;  /* 0x0000201104004986 */ /* 0x0007e2000c101912 */
[----:B------:R-:W-:Y:S02]  /*f0c0*/  ISETP.GT.AND P1, PT, R46, 0x8, P1 ;  /* 0x000000082e00780c */ /* 0x000fe40000f24270 */
[----:B------:R-:W-:Y:S02]  /*f0d0*/  IADD3 R6, P4, R31, R4, RZ ;  /* 0x000000041f067210 */ /* 0x000fe40007f9e0ff */
[----:B------:R-:W-:Y:S01]  /*f0e0*/  IADD3 R9, R29, R3, RZ ;  /* 0x000000031d097210 */ /* 0x000fe20007ffe0ff */
[----:B--2---:R-:W-:-:S02]  /*f0f0*/  FMUL R13, R12, UR20 ;  /* 0x000000140c0d7c20 */ /* 0x004fc40008400000 */
[----:B------:R-:W-:Y:S01]  /*f100*/  IMAD.X R7, R33, 0x1, R5, P4 ;  /* 0x0000000121077824 */ /* 0x000fe200020e0605 */
[----:B------:R-:W2:Y:S04]  /*f110*/  LDL.LU R12, [R1+0x24] ;  /* 0x00002400010c7983 */ /* 0x000ea80000300800 */
[----:B------:R-:W2:Y:S04]  /*f120*/  LDL.LU R20, [R1+0x28] ;  /* 0x0000280001147983 */ /* 0x000ea80000300800 */
[----:B------:R-:W-:Y:S01]  /*f130*/  @P6 STG.E desc[UR18][R8.64], R229 ;  /* 0x000000e508006986 */ /* 0x000fe2000c101912 */
[----:B---3--:R-:W-:Y:S01]  /*f140*/  FMUL R17, R14, UR20 ;  /* 0x000000140e117c20 */ /* 0x008fe20008400000 */
[----:B----4-:R-:W-:Y:S01]  /*f150*/  FMUL R15, R19, UR20 ;  /* 0x00000014130f7c20 */ /* 0x010fe20008400000 */
[----:B------:R-:W-:-:S02]  /*f160*/  FMUL R19, R18, UR20 ;  /* 0x0000001412137c20 */ /* 0x000fc40008400000 */
[----:B------:R-:W3:Y:S04]  /*f170*/  LDL.LU R18, [R1+0x2c] ;  /* 0x00002c0001127983 */ /* 0x000ee80000300800 */
[----:B------:R0:W-:Y:S04]  /*f180*/  @P3 STG.E desc[UR18][R6.64], R15 ;  /* 0x0000000f06003986 */ /* 0x0001e8000c101912 */
[----:B------:R-:W-:Y:S04]  /*f190*/  @P2 STG.E desc[UR18][R8.64+0x20], R13 ;  /* 0x0000200d08002986 */ /* 0x000fe8000c101912 */
[----:B------:R-:W4:Y:S01]  /*f1a0*/  LDL.LU R22, [R1+0x30] ;  /* 0x0000300001167983 */ /* 0x000f220000300800 */
[----:B0-----:R-:W-:-:S03]  /*f1b0*/  FMUL R15, R16, UR20 ;  /* 0x00000014100f7c20 */ /* 0x001fc60008400000 */
[----:B------:R2:W-:Y:S04]  /*f1c0*/  @P1 STG.E desc[UR18][R6.64+0x20], R19 ;  /* 0x0000201306001986 */ /* 0x0005e8000c101912 */
[----:B------:R-:W4:Y:S04]  /*f1d0*/  LDL.LU R16, [R1+0x34] ;  /* 0x0000340001107983 */ /* 0x000f280000300800 */
[----:B------:R-:W4:Y:S01]  /*f1e0*/  LDL.LU R14, [R1+0x38] ;  /* 0x00003800010e7983 */ /* 0x000f220000300800 */
[----:B--2---:R-:W-:-:S03]  /*f1f0*/  FMUL R19, R12, UR20 ;  /* 0x000000140c137c20 */ /* 0x004fc60008400000 */
[----:B------:R-:W2:Y:S01]  /*f200*/  LDL.LU R12, [R1+0x3c] ;  /* 0x00003c00010c7983 */ /* 0x000ea20000300800 */
[C---:B------:R-:W-:Y:S02]  /*f210*/  ISETP.GT.AND P2, PT, R47.reuse, 0xd0, PT ;  /* 0x000000d02f00780c */ /* 0x040fe40003f44270 */
[----:B------:R-:W-:Y:S02]  /*f220*/  ISETP.GT.AND P3, PT, R47, 0xd1, PT ;  /* 0x000000d12f00780c */ /* 0x000fe40003f64270 */
[----:B------:R-:W-:Y:S01]  /*f230*/  ISETP.GT.AND P4, PT, R46, RZ, P2 ;  /* 0x000000ff2e00720c */ /* 0x000fe20001784270 */
[----:B------:R-:W-:Y:S01]  /*f240*/  IMAD.WIDE.U32 R2, R32, 0x1c, R6 ;  /* 0x0000001c20027825 */ /* 0x000fe200078e0006 */
[C---:B------:R-:W-:Y:S02]  /*f250*/  ISETP.GT.AND P1, PT, R46.reuse, 0x8, P2 ;  /* 0x000000082e00780c */ /* 0x040fe40001724270 */
[----:B------:R-:W-:Y:S01]  /*f260*/  ISETP.GT.AND P2, PT, R46, RZ, P3 ;  /* 0x000000ff2e00720c */ /* 0x000fe20001f44270 */
[----:B------:R-:W-:Y:S01]  /*f270*/  IMAD.IADD R11, R29, 0x1, R3 ;  /* 0x000000011d0b7824 */ /* 0x000fe200078e0203 */
[----:B------:R-:W-:Y:S01]  /*f280*/  IADD3 R4, P6, R31, R6, RZ ;  /* 0x000000061f047210 */ /* 0x000fe20007fde0ff */
[----:B------:R-:W-:-:S02]  /*f290*/  IMAD.MOV.U32 R10, RZ, RZ, R2 ;  /* 0x000000ffff0a7224 */ /* 0x000fc400078e0002 */
[----:B------:R-:W-:Y:S01]  /*f2a0*/  FMUL R13, R21, UR20 ;  /* 0x00000014150d7c20 */ /* 0x000fe20008400000 */
[----:B------:R-:W-:Y:S01]  /*f2b0*/  ISETP.GT.AND P3, PT, R46, 0x8, P3 ;  /* 0x000000082e00780c */ /* 0x000fe20001f64270 */
[----:B------:R-:W2:Y:S01]  /*f2c0*/  LDL.LU R21, [R1+0x40] ;  /* 0x0000400001157983 */ /* 0x000ea20000300800 */
[----:B------:R-:W-:-:S03]  /*f2d0*/  IMAD.X R5, R33, 0x1, R7, P6 ;  /* 0x0000000121057824 */ /* 0x000fc600030e0607 */
[----:B------:R0:W-:Y:S01]  /*f2e0*/  @P4 STG.E desc[UR18][R10.64], R13 ;  /* 0x0000000d0a004986 */ /* 0x0001e2000c101912 */
[----:B------:R-:W-:-:S03]  /*f2f0*/  ISETP.GT.AND P4, PT, R47, 0xd8, PT ;  /* 0x000000d82f00780c */ /* 0x000fc60003f84270 */
[----:B------:R3:W-:Y:S01]  /*f300*/  @P2 STG.E desc[UR18][R4.64], R15 ;  /* 0x0000000f04002986 */ /* 0x0007e2000c101912 */
[----:B------:R-:W-:Y:S01]  /*f310*/  ISETP.GT.AND P2, PT, R46, RZ, P4 ;  /* 0x000000ff2e00720c */ /* 0x000fe20002744270 */
[----:B------:R-:W-:-:S04]  /*f320*/  IMAD.WIDE.U32 R2, R32, 0x1c, R4 ;  /* 0x0000001c20027825 */ /* 0x000fc800078e0004 */
[----:B0-----:R-:W-:Y:S02]  /*f330*/  FMUL R13, R20, UR20 ;  /* 0x00000014140d7c20 */ /* 0x001fe40008400000 */
[----:B------:R-:W2:Y:S01]  /*f340*/  LDL.LU R20, [R1+0x44] ;  /* 0x0000440001147983 */ /* 0x000ea20000300800 */
[----:B------:R-:W-:Y:S02]  /*f350*/  IMAD.IADD R9, R29, 0x1, R3 ;  /* 0x000000011d097824 */ /* 0x000fe400078e0203 */
[----:B------:R-:W-:Y:S01]  /*f360*/  IMAD.MOV.U32 R8, RZ, RZ, R2 ;  /* 0x000000ffff087224 */ /* 0x000fe200078e0002 */
[----:B------:R4:W-:Y:S04]  /*f370*/  @P1 STG.E desc[UR18][R10.64+0x20], R17 ;  /* 0x000020110a001986 */ /* 0x0009e8000c101912 */
[----:B------:R0:W-:Y:S04]  /*f380*/  @P3 STG.E desc[UR18][R4.64+0x20], R19 ;  /* 0x0000201304003986 */ /* 0x0001e8000c101912 */
[----:B------:R2:W-:Y:S01]  /*f390*/  @P2 STG.E desc[UR18][R8.64], R13 ;  /* 0x0000000d08002986 */ /* 0x0005e2000c101912 */
[----:B---3--:R-:W-:-:S03]  /*f3a0*/  FMUL R15, R18, UR20 ;  /* 0x00000014120f7c20 */ /* 0x008fc60008400000 */
[----:B------:R-:W3:Y:S01]  /*f3b0*/  LDL.LU R18, [R1+0x48] ;  /* 0x0000480001127983 */ /* 0x000ee20000300800 */
[----:B----4-:R-:W-:-:S03]  /*f3c0*/  FMUL R17, R16, UR20 ;  /* 0x0000001410117c20 */ /* 0x010fc60008400000 */
[----:B------:R-:W4:Y:S01]  /*f3d0*/  LDL.LU R16, [R1+0x4c] ;  /* 0x00004c0001107983 */ /* 0x000f220000300800 */
[----:B0-----:R-:W-:-:S03]  /*f3e0*/  FMUL R19, R14, UR20 ;  /* 0x000000140e137c20 */ /* 0x001fc60008400000 */
[----:B------:R-:W4:Y:S01]  /*f3f0*/  LDL.LU R14, [R1+0x50] ;  /* 0x00005000010e7983 */ /* 0x000f220000300800 */
[----:B--2---:R-:W-:-:S03]  /*f400*/  FMUL R13, R12, UR20 ;  /* 0x000000140c0d7c20 */ /* 0x004fc60008400000 */
[----:B------:R-:W2:Y:S01]  /*f410*/  LDL.LU R12, [R1+0x54] ;  /* 0x00005400010c7983 */ /* 0x000ea20000300800 */
[----:B------:R-:W-:Y:S02]  /*f420*/  ISETP.GT.AND P6, PT, R47, 0xd9, PT ;  /* 0x000000d92f00780c */ /* 0x000fe40003fc4270 */
[----:B------:R-:W-:Y:S01]  /*f430*/  IADD3 R6, P1, R31, R4, RZ ;  /* 0x000000041f067210 */ /* 0x000fe20007f3e0ff */
[----:B------:R-:W2:Y:S01]  /*f440*/  LDL.LU R23, [R1+0x58] ;  /* 0x0000580001177983 */ /* 0x000ea20000300800 */
[C---:B------:R-:W-:Y:S02]  /*f450*/  ISETP.GT.AND P3, PT, R46.reuse, RZ, P6 ;  /* 0x000000ff2e00720c */ /* 0x040fe40003764270 */
[C---:B------:R-:W-:Y:S01]  /*f460*/  ISETP.GT.AND P4, PT, R46.reuse, 0x8, P4 ;  /* 0x000000082e00780c */ /* 0x040fe20002784270 */
[----:B------:R-:W-:Y:S01]  /*f470*/  IMAD.X R7, R33, 0x1, R5, P1 ;  /* 0x0000000121077824 */ /* 0x000fe200008e0605 */
[----:B------:R-:W-:Y:S01]  /*f480*/  ISETP.GT.AND P6, PT, R46, 0x8, P6 ;  /* 0x000000082e00780c */ /* 0x000fe200037c4270 */
[----:B------:R-:W-:Y:S01]  /*f490*/  FMUL R5, R22, UR20 ;  /* 0x0000001416057c20 */ /* 0x000fe20008400000 */
[C---:B------:R-:W-:Y:S01]  /*f4a0*/  ISETP.GT.AND P1, PT, R47.reuse, 0xe0, PT ;  /* 0x000000e02f00780c */ /* 0x040fe20003f24270 */
[----:B------:R-:W-:Y:S01]  /*f4b0*/  IMAD.WIDE.U32 R2, R32, 0x1c, R6 ;  /* 0x0000001c20027825 */ /* 0x000fe200078e0006 */
[----:B------:R-:W2:Y:S05]  /*f4c0*/  LDL.LU R22, [R1+0x5c] ;  /* 0x00005c0001167983 */ /* 0x000eaa0000300800 */
[----:B------:R0:W-:Y:S01]  /*f4d0*/  @P3 STG.E desc[UR18][R6.64], R15 ;  /* 0x0000000f06003986 */ /* 0x0001e2000c101912 */
[----:B------:R-:W-:-:S02]  /*f4e0*/  ISETP.GT.AND P3, PT, R47, 0xe1, PT ;  /* 0x000000e12f00780c */ /* 0x000fc40003f64270 */
[C---:B------:R-:W-:Y:S01]  /*f4f0*/  ISETP.GT.AND P2, PT, R46.reuse, RZ, P1 ;  /* 0x000000ff2e00720c */ /* 0x040fe20000f44270 */
[----:B------:R-:W-:Y:S01]  /*f500*/  @P4 STG.E desc[UR18][R8.64+0x20], R5 ;  /* 0x0000200508004986 */ /* 0x000fe2000c101912 */
[C---:B------:R-:W-:Y:S02]  /*f510*/  ISETP.GT.AND P4, PT, R46.reuse, RZ, P3 ;  /* 0x000000ff2e00720c */ /* 0x040fe40001f84270 */
[C---:B------:R-:W-:Y:S01]  /*f520*/  ISETP.GT.AND P1, PT, R46.reuse, 0x8, P1 ;  /* 0x000000082e00780c */ /* 0x040fe20000f24270 */
[----:B------:R1:W-:Y:S01]  /*f530*/  @P6 STG.E desc[UR18][R6.64+0x20], R17 ;  /* 0x0000201106006986 */ /* 0x0003e2000c101912 */
[----:B------:R-:W-:Y:S01]  /*f540*/  MOV R10, R2 ;  /* 0x00000002000a7202 */ /* 0x000fe20000000f00 */
[----:B0-----:R-:W-:Y:S02]  /*f550*/  FMUL R15, R21, UR20 ;  /* 0x00000014150f7c20 */ /* 0x001fe40008400000 */
[----:B------:R-:W2:Y:S01]  /*f560*/  LDL.LU R21, [R1+0x60] ;  /* 0x0000600001157983 */ /* 0x000ea20000300800 */
[----:B------:R-:W-:-:S02]  /*f570*/  ISETP.GT.AND P3, PT, R46, 0x8, P3 ;  /* 0x000000082e00780c */ /* 0x000fc40001f64270 */
[----:B------:R-:W-:Y:S01]  /*f580*/  IADD3 R2, P6, R31, R6, RZ ;  /* 0x000000061f027210 */ /* 0x000fe20007fde0ff */
[----:B-1----:R-:W-:Y:S02]  /*f590*/  FMUL R17, R20, UR20 ;  /* 0x0000001414117c20 */ /* 0x002fe40008400000 */
[----:B------:R-:W2:Y:S01]  /*f5a0*/  LDL.LU R20, [R1+0x64] ;  /* 0x0000640001147983 */ /* 0x000ea20000300800 */
[----:B------:R-:W-:Y:S02]  /*f5b0*/  IMAD.IADD R11, R29, 0x1, R3 ;  /* 0x000000011d0b7824 */ /* 0x000fe400078e0203 */
[----:B------:R-:W-:-:S03]  /*f5c0*/  IMAD.X R3, R33, 0x1, R7, P6 ;  /* 0x0000000121037824 */ /* 0x000fc600030e0607 */
[----:B------:R3:W-:Y:S04]  /*f5d0*/  @P2 STG.E desc[UR18][R10.64], R19 ;  /* 0x000000130a002986 */ /* 0x0007e8000c101912 */
        /* <DEDUP_REMOVED lines=11> */
[C---:B------:R-:W-:Y:S02]  /*f690*/  ISETP.GT.AND P2, PT, R47.reuse, 0xe8, PT ;  /* 0x000000e82f00780c */ /* 0x040fe40003f44270 */
[----:B------:R-:W-:Y:S02]  /*f6a0*/  ISETP.GT.AND P4, PT, R47, 0xe9, PT ;  /* 0x000000e92f00780c */ /* 0x000fe40003f84270 */
[C---:B------:R-:W-:Y:S02]  /*f6b0*/  ISETP.GT.AND P6, PT, R46.reuse, RZ, P2 ;  /* 0x000000ff2e00720c */ /* 0x040fe400017c4270 */
[----:B------:R-:W-:Y:S01]  /*f6c0*/  ISETP.GT.AND P1, PT, R46, RZ, P4 ;  /* 0x000000ff2e00720c */ /* 0x000fe20002724270 */
[----:B------:R-:W-:Y:S01]  /*f6d0*/  IMAD.WIDE.U32 R4, R32, 0x1c, R2 ;  /* 0x0000001c20047825 */ /* 0x000fe200078e0002 */
[----:B------:R-:W-:Y:S02]  /*f6e0*/  IADD3 R6, P3, R31, R2, RZ ;  /* 0x000000021f067210 */ /* 0x000fe40007f7e0ff */
[C---:B------:R-:W-:Y:S01]  /*f6f0*/  ISETP.GT.AND P2, PT, R46.reuse, 0x8, P2 ;  /* 0x000000082e00780c */ /* 0x040fe20001744270 */
[----:B------:R-:W-:Y:S01]  /*f700*/  IMAD.IADD R9, R29, 0x1, R5 ;  /* 0x000000011d097824 */ /* 0x000fe200078e0205 */
[----:B------:R-:W-:Y:S01]  /*f710*/  ISETP.GT.AND P4, PT, R46, 0x8, P4 ;  /* 0x000000082e00780c */ /* 0x000fe20002784270 */
[----:B------:R-:W-:-:S02]  /*f720*/  IMAD.MOV.U32 R8, RZ, RZ, R4 ;  /* 0x000000ffff087224 */ /* 0x000fc400078e0004 */
[----:B------:R-:W-:-:S03]  /*f730*/  IMAD.X R7, R33, 0x1, R3, P3 ;  /* 0x0000000121077824 */ /* 0x000fc600018e0603 */
[----:B------:R0:W-:Y:S01]  /*f740*/  @P6 STG.E desc[UR18][R8.64], R19 ;  /* 0x0000001308006986 */ /* 0x0001e2000c101912 */
[----:B------:R-:W-:-:S03]  /*f750*/  ISETP.GT.AND P6, PT, R47, 0xf0, PT ;  /* 0x000000f02f00780c */ /* 0x000fc60003fc4270 */
[----:B------:R1:W-:Y:S01]  /*f760*/  @P1 STG.E desc[UR18][R6.64], R13 ;  /* 0x0000000d06001986 */ /* 0x0003e2000c101912 */
[----:B------:R-:W-:Y:S02]  /*f770*/  ISETP.GT.AND P1, PT, R47, 0xf1, PT ;  /* 0x000000f12f00780c */ /* 0x000fe40003f24270 */
[C---:B------:R-:W-:Y:S01]  /*f780*/  ISETP.GT.AND P3, PT, R46.reuse, RZ, P6 ;  /* 0x000000ff2e00720c */ /* 0x040fe20003764270 */
[----:B------:R1:W-:Y:S01]  /*f790*/  @P2 STG.E desc[UR18][R8.64+0x20], R15 ;  /* 0x0000200f08002986 */ /* 0x0003e2000c101912 */
[----:B------:R-:W-:Y:S01]  /*f7a0*/  ISETP.GT.AND P2, PT, R46, RZ, P1 ;  /* 0x000000ff2e00720c */ /* 0x000fe20000f44270 */
[----:B------:R-:W-:Y:S01]  /*f7b0*/  IMAD.WIDE.U32 R2, R32, 0x1c, R6 ;  /* 0x0000001c20027825 */ /* 0x000fe200078e0006 */
[C---:B------:R-:W-:Y:S01]  /*f7c0*/  ISETP.GT.AND P6, PT, R46.reuse, 0x8, P6 ;  /* 0x000000082e00780c */ /* 0x040fe200037c4270 */
[----:B------:R1:W-:Y:S01]  /*f7d0*/  @P4 STG.E desc[UR18][R6.64+0x20], R17 ;  /* 0x0000201106004986 */ /* 0x0003e2000c101912 */
[----:B------:R-:W-:Y:S01]  /*f7e0*/  IADD3 R4, P4, R31, R6, RZ ;  /* 0x000000061f047210 */ /* 0x000fe20007f9e0ff */
[----:B0-----:R-:W-:Y:S01]  /*f7f0*/  FMUL R19, R23, UR20 ;  /* 0x0000001417137c20 */ /* 0x001fe20008400000 */
[----:B------:R-:W-:Y:S01]  /*f800*/  ISETP.GT.AND P1, PT, R46, 0x8, P1 ;  /* 0x000000082e00780c */ /* 0x000fe20000f24270 */
[----:B------:R-:W-:-:S02]  /*f810*/  IMAD.IADD R11, R29, 0x1, R3 ;  /* 0x000000011d0b7824 */ /* 0x000fc400078e0203 */
[----:B------:R-:W-:Y:S02]  /*f820*/  IMAD.MOV.U32 R10, RZ, RZ, R2 ;  /* 0x000000ffff0a7224 */ /* 0x000fe400078e0002 */
[----:B-1----:R-:W-:Y:S01]  /*f830*/  FMUL R13, R21, UR20 ;  /* 0x00000014150d7c20 */ /* 0x002fe20008400000 */
[----:B------:R-:W-:Y:S01]  /*f840*/  FMUL R9, R22, UR20 ;  /* 0x0000001416097c20 */ /* 0x000fe20008400000 */
[----:B------:R-:W-:Y:S01]  /*f850*/  IMAD.X R5, R33, 0x1, R7, P4 ;  /* 0x0000000121057824 */ /* 0x000fe200020e0607 */
[C---:B------:R-:W-:Y:S01]  /*f860*/  ISETP.GT.AND P4, PT, R47.reuse, 0xf8, PT ;  /* 0x000000f82f00780c */ /* 0x040fe20003f84270 */
[----:B------:R-:W-:Y:S01]  /*f870*/  @P3 STG.E desc[UR18][R10.64], R19 ;  /* 0x000000130a003986 */ /* 0x000fe2000c101912 */
[----:B------:R-:W-:Y:S01]  /*f880*/  ISETP.GT.AND P3, PT, R47, 0xf9, PT ;  /* 0x000000f92f00780c */ /* 0x000fe20003f64270 */
[----:B------:R-:W-:Y:S02]  /*f890*/  FMUL R15, R20, UR20 ;  /* 0x00000014140f7c20 */ /* 0x000fe40008400000 */
[----:B------:R3:W-:Y:S01]  /*f8a0*/  @P2 STG.E desc[UR18][R4.64], R9 ;  /* 0x0000000904002986 */ /* 0x0007e2000c101912 */
[----:B------:R-:W-:-:S03]  /*f8b0*/  ISETP.GT.AND P2, PT, R46, RZ, P3 ;  /* 0x000000ff2e00720c */ /* 0x000fc60001f44270 */
[----:B------:R4:W-:Y:S01]  /*f8c0*/  @P6 STG.E desc[UR18][R10.64+0x20], R13 ;  /* 0x0000200d0a006986 */ /* 0x0009e2000c101912 */
[C---:B------:R-:W-:Y:S02]  /*f8d0*/  ISETP.GT.AND P6, PT, R46.reuse, RZ, P4 ;  /* 0x000000ff2e00720c */ /* 0x040fe400027c4270 */
[C---:B------:R-:W-:Y:S01]  /*f8e0*/  ISETP.GT.AND P4, PT, R46.reuse, 0x8, P4 ;  /* 0x000000082e00780c */ /* 0x040fe20002784270 */
[----:B------:R0:W-:Y:S01]  /*f8f0*/  @P1 STG.E desc[UR18][R4.64+0x20], R15 ;  /* 0x0000200f04001986 */ /* 0x0001e2000c101912 */
[----:B------:R-:W-:Y:S01]  /*f900*/  ISETP.GT.AND P3, PT, R46, 0x8, P3 ;  /* 0x000000082e00780c */ /* 0x000fe20001f64270 */
[----:B------:R-:W-:Y:S01]  /*f910*/  IMAD.WIDE.U32 R2, R32, 0x1c, R4 ;  /* 0x0000001c20027825 */ /* 0x000fe200078e0004 */
[----:B------:R-:W-:-:S03]  /*f920*/  IADD3 R6, P1, R31, R4, RZ ;  /* 0x000000041f067210 */ /* 0x000fc60007f3e0ff */
[----:B------:R-:W-:Y:S02]  /*f930*/  IMAD.IADD R3, R29, 0x1, R3 ;  /* 0x000000011d037824 */ /* 0x000fe400078e0203 */
[----:B------:R-:W-:Y:S02]  /*f940*/  IMAD.X R7, R33, 0x1, R5, P1 ;  /* 0x0000000121077824 */ /* 0x000fe400008e0605 */
[----:B---3--:R-:W-:-:S05]  /*f950*/  FMUL R9, R18, UR20 ;  /* 0x0000001412097c20 */ /* 0x008fca0008400000 */
[----:B------:R0:W-:Y:S01]  /*f960*/  @P6 STG.E desc[UR18][R2.64], R9 ;  /* 0x0000000902006986 */ /* 0x0001e2000c101912 */
[----:B----4-:R-:W-:Y:S01]  /*f970*/  FMUL R11, R16, UR20 ;  /* 0x00000014100b7c20 */ /* 0x010fe20008400000 */
[----:B------:R-:W-:-:S04]  /*f980*/  FMUL R13, R14, UR20 ;  /* 0x000000140e0d7c20 */ /* 0x000fc80008400000 */
[----:B------:R0:W-:Y:S04]  /*f990*/  @P2 STG.E desc[UR18][R6.64], R11 ;  /* 0x0000000b06002986 */ /* 0x0001e8000c101912 */
[----:B------:R0:W-:Y:S01]  /*f9a0*/  @P4 STG.E desc[UR18][R2.64+0x20], R13 ;  /* 0x0000200d02004986 */ /* 0x0001e2000c101912 */
[----:B--2---:R-:W-:-:S05]  /*f9b0*/  FMUL R17, R12, UR20 ;  /* 0x000000140c117c20 */ /* 0x004fca0008400000 */
[----:B------:R0:W-:Y:S02]  /*f9c0*/  @P3 STG.E desc[UR18][R6.64+0x20], R17 ;  /* 0x0000201106003986 */ /* 0x0001e4000c101912 */
.L_x_220:
[----:B------:R-:W-:Y:S05]  /*f9d0*/  BSYNC B0 ;  /* 0x0000000000007941 */ /* 0x000fea0003800000 */
.L_x_28:
[----:B0---45:R-:W4:Y:S04]  /*f9e0*/  LDL.LU R3, [R1+0x78] ;  /* 0x0000780001037983 */ /* 0x031f280000300800 */
[----:B------:R-:W4:Y:S01]  /*f9f0*/  LDL.LU R2, [R1+0x7c] ;  /* 0x00007c0001027983 */ /* 0x000f220000300800 */
[----:B------:R-:W-:Y:S01]  /*fa00*/  ULDC UR6, c[0x0][0xc] ;  /* 0x0000030000067ab9 */ /* 0x000fe20000000800 */
[----:B------:R-:W-:Y:S01]  /*fa10*/  ULDC UR7, c[0x0][0x10] ;  /* 0x0000040000077ab9 */ /* 0x000fe20000000800 */
[----:B---3--:R-:W4:Y:S01]  /*fa20*/  LDC R5, c[0x0][0x14] ;  /* 0x00000500ff057b82 */ /* 0x008f220000000800 */
[----:B------:R-:W-:Y:S01]  /*fa30*/  UIMAD.WIDE.U32 UR6, UR6, UR7, URZ ;  /* 0x00000007060672a5 */ /* 0x000fe2000f8e003f */
[----:B------:R-:W-:Y:S01]  /*fa40*/  PRMT R0, RZ, 0x7610, R0 ;  /* 0x00007610ff007816 */ /* 0x000fe20000000000 */
[----:B------:R-:W-:-:S04]  /*fa50*/  UMOV UR23, 0xffffffff ;  /* 0xffffffff00177882 */ /* 0x000fc80000000000 */
[----:B----4-:R-:W-:-:S04]  /*fa60*/  IMAD.WIDE.U32 R2, R5, UR6, R2 ;  /* 0x0000000605027c25 */ /* 0x010fc8000f8e0002 */
[----:B------:R-:W-:Y:S01]  /*fa70*/  IMAD R5, R5, UR7, RZ ;  /* 0x0000000705057c24 */ /* 0x000fe2000f8e02ff */
[----:B------:R-:W-:Y:S01]  /*fa80*/  ULDC.64 UR6, c[0x0][0x750] ;  /* 0x0001d40000067ab9 */ /* 0x000fe20000000a00 */
[----:B------:R-:W-:Y:S01]  /*fa90*/  IMAD.MOV.U32 R18, RZ, RZ, R2 ;  /* 0x000000ffff127224 */ /* 0x000fe200078e0002 */
[----:B------:R-:W-:Y:S01]  /*faa0*/  ISETP.GE.U32.AND P1, PT, R2, UR6, PT ;  /* 0x0000000602007c0c */ /* 0x000fe2000bf26070 */
[----:B------:R-:W-:Y:S01]  /*fab0*/  IMAD.MOV.U32 R2, RZ, RZ, -0x1 ;  /* 0xffffffffff027424 */ /* 0x000fe200078e00ff */
[----:B------:R-:W-:-:S04]  /*fac0*/  IADD3 R19, R3, R5, RZ ;  /* 0x0000000503137210 */ /* 0x000fc80007ffe0ff */
[----:B------:R-:W-:Y:S01]  /*fad0*/  ISETP.GE.U32.AND.EX P1, PT, R19, UR7, PT, P1 ;  /* 0x0000000713007c0c */ /* 0x000fe2000bf26110 */
[----:B------:R0:W-:Y:S04]  /*fae0*/  STL [R1+0x78], R19 ;  /* 0x0000781301007387 */ /* 0x0001e80000100800 */
[----:B------:R0:W-:Y:S04]  /*faf0*/  STL [R1+0x7c], R18 ;  /* 0x00007c1201007387 */ /* 0x0001e80000100800 */
[----:B------:R0:W-:Y:S04]  /*fb00*/  STL [R1+0x80], R2 ;  /* 0x0000800201007387 */ /* 0x0001e80000100800 */
[----:B------:R-:W-:Y:S05]  /*fb10*/  @P1 BRA `(.L_x_221) ;  /* 0x0000000400701947 */ /* 0x000fea0003800000 */
[----:B------:R-:W3:Y:S01]  /*fb20*/  S2R R14, SR_CTAID.X ;  /* 0x00000000000e7919 */ /* 0x000ee20000002500 */
[----:B--2---:R-:W2:Y:S01]  /*fb30*/  LDC.64 R8, c[0x0][0x728] ;  /* 0x0001ca00ff087b82 */ /* 0x004ea20000000a00 */
[----:B------:R-:W-:Y:S01]  /*fb40*/  ULDC UR6, c[0x0][0x150] ;  /* 0x0000540000067ab9 */ /* 0x000fe20000000800 */
[----:B------:R-:W-:Y:S01]  /*fb50*/  IMAD.MOV.U32 R6, RZ, RZ, R18 ;  /* 0x000000ffff067224 */ /* 0x000fe200078e0012 */
[----:B------:R-:W4:Y:S01]  /*fb60*/  S2R R16, SR_CTAID.Y ;  /* 0x0000000000107919 */ /* 0x000f220000002600 */
[----:B------:R-:W-:-:S04]  /*fb70*/  IMAD.MOV.U32 R7, RZ, RZ, R19 ;  /* 0x000000ffff077224 */ /* 0x000fc800078e0013 */
[----:B------:R-:W0:Y:S08]  /*fb80*/  LDC R17, c[0x0][0x144] ;  /* 0x00005100ff117b82 */ /* 0x000e300000000800 */
[----:B------:R-:W0:Y:S08]  /*fb90*/  LDC R10, c[0x0][0x730] ;  /* 0x0001cc00ff0a7b82 */ /* 0x000e300000000800 */
[----:B------:R-:W0:Y:S01]  /*fba0*/  LDC.64 R12, c[0x0][0x720] ;  /* 0x0001c800ff0c7b82 */ /* 0x000e220000000a00 */
[----:B--2---:R-:W-:-:S04]  /*fbb0*/  ISETP.NE.U32.AND P1, PT, R8, RZ, PT ;  /* 0x000000ff0800720c */ /* 0x004fc80003f25070 */
[----:B------:R-:W-:Y:S02]  /*fbc0*/  ISETP.NE.AND.EX P1, PT, R9, RZ, PT, P1 ;  /* 0x000000ff0900720c */ /* 0x000fe40003f25310 */
[----:B---3--:R-:W-:-:S05]  /*fbd0*/  I2FP.F32.U32 R0, R14 ;  /* 0x0000000e00007245 */ /* 0x008fca0000201000 */
[----:B------:R-:W-:-:S04]  /*fbe0*/  FMUL R0, R0, UR6 ;  /* 0x0000000600007c20 */ /* 0x000fc80008400000 */
[----:B------:R2:W3:Y:S02]  /*fbf0*/  F2I.U32.TRUNC.NTZ R15, R0 ;  /* 0x00000000000f7305 */ /* 0x0004e4000020f000 */
[----:B----4-:R-:W-:Y:S05]  /*fc00*/  @!P1 BRA `(.L_x_222) ;  /* 0x0000000000289947 */ /* 0x010fea0003800000 */
[----:B--2---:R-:W2:Y:S02]  /*fc10*/  LDC R0, c[0x0][0x734] ;  /* 0x0001cd00ff007b82 */ /* 0x004ea40000000800 */
[----:B--2---:R-:W-:-:S05]  /*fc20*/  IADD3 R7, P1, R18, R0, RZ ;  /* 0x0000000012077210 */ /* 0x004fca0007f3e0ff */
[----:B------:R-:W-:-:S04]  /*fc30*/  IMAD.X R11, RZ, RZ, R19, P1 ;  /* 0x000000ffff0b7224 */ /* 0x000fc800008e0613 */
[----:B0-----:R-:W-:-:S04]  /*fc40*/  IMAD.WIDE.U32 R2, R11, R8, RZ ;  /* 0x000000080b027225 */ /* 0x001fc800078e00ff */
[----:B------:R-:W-:-:S04]  /*fc50*/  IMAD.WIDE.U32 R4, P1, R7, R9, R2 ;  /* 0x0000000907047225 */ /* 0x000fc80007820002 */
[----:B------:R-:W-:-:S04]  /*fc60*/  IMAD.WIDE.U32 R2, R7, R8, RZ ;  /* 0x0000000807027225 */ /* 0x000fc800078e00ff */
[----:B------:R-:W-:Y:S01]  /*fc70*/  IMAD.X R7, RZ, RZ, RZ, P1 ;  /* 0x000000ffff077224 */ /* 0x000fe200008e06ff */
[----:B------:R-:W-:Y:S01]  /*fc80*/  IADD3 RZ, P1, R3, R4, RZ ;  /* 0x0000000403ff7210 */ /* 0x000fe20007f3e0ff */
[----:B------:R-:W-:-:S04]  /*fc90*/  IMAD.MOV.U32 R6, RZ, RZ, R5 ;  /* 0x000000ffff067224 */ /* 0x000fc800078e0005 */
[----:B------:R-:W-:-:S08]  /*fca0*/  IMAD.WIDE.U32.X R6, R11, R9, R6, P1 ;  /* 0x000000090b067225 */ /* 0x000fd000008e0406 */
.L_x_222:
[-CC-:B0-----:R-:W-:Y:S01]  /*fcb0*/  SHF.R.U64 R21, R6, R10.reuse, R7.reuse ;  /* 0x0000000a06157219 */ /* 0x181fe20000001207 */
[----:B------:R-:W0:Y:S01]  /*fcc0*/  LDC.64 R22, c[0x0][0x740] ;  /* 0x0001d000ff167b82 */ /* 0x000e220000000a00 */
[----:B--2---:R-:W-:Y:S01]  /*fcd0*/  SHF.R.U32.HI R0, RZ, R10, R7 ;  /* 0x0000000aff007219 */ /* 0x004fe20000011607 */
[----:B---3--:R-:W-:Y:S01]  /*fce0*/  IMAD.MOV R15, RZ, RZ, -R15 ;  /* 0x000000ffff0f7224 */ /* 0x008fe200078e0a0f */
[----:B------:R-:W-:Y:S01]  /*fcf0*/  IADD3 R5, P1, RZ, -R21, RZ ;  /* 0x80000015ff057210 */ /* 0x000fe20007f3e0ff */
[----:B------:R-:W-:Y:S01]  /*fd00*/  ULDC UR6, c[0x0][0x154] ;  /* 0x0000550000067ab9 */ /* 0x000fe20000000800 */
[----:B------:R-:W-:Y:S01]  /*fd10*/  MOV R2, R18 ;  /* 0x0000001200027202 */ /* 0x000fe20000000f00 */
[----:B------:R-:W-:Y:S02]  /*fd20*/  IMAD R18, R17, R15, R14 ;  /* 0x0000000f11127224 */ /* 0x000fe400078e020e */
[----:B------:R-:W2:Y:S01]  /*fd30*/  LDC R4, c[0x0][0x718] ;  /* 0x0001c600ff047b82 */ /* 0x000ea20000000800 */
[----:B------:R-:W-:-:S02]  /*fd40*/  IMAD.X R3, RZ, RZ, ~R0, P1 ;  /* 0x000000ffff037224 */ /* 0x000fc400008e0e00 */
[----:B------:R-:W-:Y:S02]  /*fd50*/  IMAD.MOV.U32 R7, RZ, RZ, 0x1 ;  /* 0x00000001ff077424 */ /* 0x000fe400078e00ff */
[-C--:B------:R-:W-:Y:S02]  /*fd60*/  IMAD R0, R3, R12.reuse, RZ ;  /* 0x0000000c03007224 */ /* 0x080fe400078e02ff */
[----:B------:R-:W-:Y:S01]  /*fd70*/  IMAD.MOV.U32 R3, RZ, RZ, R19 ;  /* 0x000000ffff037224 */ /* 0x000fe200078e0013 */
[----:B------:R-:W3:Y:S01]  /*fd80*/  LDC R6, c[0x0][0x708] ;  /* 0x0001c200ff067b82 */ /* 0x000ee20000000800 */
[----:B------:R-:W-:-:S04]  /*fd90*/  IMAD.WIDE.U32 R2, R5, R12, R2 ;  /* 0x0000000c05027225 */ /* 0x000fc800078e0002 */
[----:B------:R-:W-:-:S03]  /*fda0*/  IMAD R5, R5, R13, R0 ;  /* 0x0000000d05057224 */ /* 0x000fc600078e0200 */
[----:B------:R-:W4:Y:S01]  /*fdb0*/  LDC R20, c[0x0][0x758] ;  /* 0x0001d600ff147b82 */ /* 0x000f220000000800 */
[----:B------:R-:W-:Y:S01]  /*fdc0*/  I2FP.F32.U32 R0, R16 ;  /* 0x0000001000007245 */ /* 0x000fe20000201000 */
[----:B------:R-:W-:Y:S01]  /*fdd0*/  IMAD.IADD R3, R3, 0x1, R5 ;  /* 0x0000000103037824 */ /* 0x000fe200078e0205 */
[----:B0-----:R-:W-:Y:S01]  /*fde0*/  ISETP.NE.U32.AND P1, PT, R22, RZ, PT ;  /* 0x000000ff1600720c */ /* 0x001fe20003f25070 */
[----:B------:R-:W-:Y:S02]  /*fdf0*/  IMAD.MOV.U32 R5, RZ, RZ, -0x1 ;  /* 0xffffffffff057424 */ /* 0x000fe400078e00ff */
[----:B------:R-:W-:Y:S02]  /*fe00*/  FMUL R0, R0, UR6 ;  /* 0x0000000600007c20 */ /* 0x000fe40008400000 */
[----:B------:R-:W0:Y:S01]  /*fe10*/  LDC R13, c[0x0][0x148] ;  /* 0x00005200ff0d7b82 */ /* 0x000e220000000800 */
[----:B--2---:R-:W-:Y:S01]  /*fe20*/  SHF.R.U64 R10, R2, R4, R3 ;  /* 0x00000004020a7219 */ /* 0x004fe20000001203 */
[----:B------:R2:W0:Y:S01]  /*fe30*/  F2I.U32.TRUNC.NTZ R12, R0 ;  /* 0x00000000000c7305 */ /* 0x000422000020f000 */
[----:B------:R-:W-:-:S02]  /*fe40*/  ISETP.NE.AND.EX P1, PT, R23, RZ, PT, P1 ;  /* 0x000000ff1700720c */ /* 0x000fc40003f25310 */
[----:B------:R-:W-:-:S03]  /*fe50*/  SHF.R.U32.HI R3, RZ, R4, R3 ;  /* 0x00000004ff037219 */ /* 0x000fc60000011603 */
[----:B------:R-:W0:Y:S01]  /*fe60*/  LDC R14, c[0x0][0x700] ;  /* 0x0001c000ff0e7b82 */ /* 0x000e220000000800 */
[-CC-:B---3--:R-:W-:Y:S02]  /*fe70*/  SHF.R.U64 R8, R10, R6.reuse, R3.reuse ;  /* 0x000000060a087219 */ /* 0x188fe40000001203 */
[----:B------:R-:W-:-:S05]  /*fe80*/  SHF.R.U32.HI R3, RZ, R6, R3 ;  /* 0x00000006ff037219 */ /* 0x000fca0000011603 */
[----:B------:R-:W3:Y:S01]  /*fe90*/  LDC R15, c[0x0][0x748] ;  /* 0x0001d200ff0f7b82 */ /* 0x000ee20000000800 */
[-CC-:B----4-:R-:W-:Y:S02]  /*fea0*/  SHF.R.U64 R11, R8, R20.reuse, R3.reuse ;  /* 0x00000014080b7219 */ /* 0x190fe40000001203 */
[-C--:B------:R-:W-:Y:S02]  /*feb0*/  SHF.L.U32 R5, R5, R20.reuse, RZ ;  /* 0x0000001405057219 */ /* 0x080fe400000006ff */
[-C--:B------:R-:W-:Y:S01]  /*fec0*/  SHF.R.U32.HI R3, RZ, R20.reuse, R3 ;  /* 0x00000014ff037219 */ /* 0x080fe20000011603 */
[----:B------:R-:W-:Y:S01]  /*fed0*/  IMAD.MOV.U32 R2, RZ, RZ, R11 ;  /* 0x000000ffff027224 */ /* 0x000fe200078e000b */
[----:B------:R-:W-:Y:S01]  /*fee0*/  SHF.L.U32 R20, R7, R20, RZ ;  /* 0x0000001407147219 */ /* 0x000fe200000006ff */
[----:B------:R-:W4:Y:S01]  /*fef0*/  LDC R17, c[0x0][0x738] ;  /* 0x0001ce00ff117b82 */ /* 0x000f220000000800 */
[----:B------:R-:W-:-:S07]  /*ff00*/  LOP3.LUT R53, RZ, R5, RZ, 0x33, !PT ;  /* 0x00000005ff357212 */ /* 0x000fce00078e33ff */
[----:B------:R-:W0:Y:S01]  /*ff10*/  LDC R19, c[0x0][0x710] ;  /* 0x0001c400ff137b82 */ /* 0x000e220000000800 */
[----:B--2---:R-:W-:Y:S05]  /*ff20*/  @!P1 BRA `(.L_x_223) ;  /* 0x0000000000289947 */ /* 0x004fea0003800000 */
[----:B------:R-:W2:Y:S02]  /*ff30*/  LDC R0, c[0x0][0x74c] ;  /* 0x0001d300ff007b82 */ /* 0x000ea40000000800 */
[----:B--2---:R-:W-:-:S05]  /*ff40*/  IADD3 R7, P1, R11, R0, RZ ;  /* 0x000000000b077210 */ /* 0x004fca0007f3e0ff */
        /* <DEDUP_REMOVED lines=8> */
.L_x_223:
[----:B---3--:R-:W-:Y:S01]  /*ffd0*/  SHF.R.U64 R0, R2, R15, R3 ;  /* 0x0000000f02007219 */ /* 0x008fe20000001203 */
[----:B0-----:R-:W-:Y:S01]  /*ffe0*/  IMAD.MOV R12, RZ, RZ, -R12 ;  /* 0x000000ffff0c7224 */ /* 0x001fe200078e0a0c */
[----:B------:R-:W-:Y:S02]  /*fff0*/  LOP3.LUT R53, R8, R53, RZ, 0xc0, !PT ;  /* 0x0000003508357212 */ /* 0x000fe400078ec0ff */
[----:B------:R-:W-:Y:S01]  /*10000*/  IADD3 R3, R14, -0x1, RZ ;  /* 0xffffffff0e037810 */ /* 0x000fe20007ffe0ff */
[----:B------:R-:W-:Y:S01]  /*10010*/  IMAD.MOV R2, RZ, RZ, -R0 ;  /* 0x000000ffff027224 */ /* 0x000fe200078e0a00 */
[----:B------:R-:W-:Y:S01]  /*10020*/  R2UR UR23, R21 ;  /* 0x00000000151772ca */ /* 0x000fe200000e0000 */
[----:B------:R-:W-:Y:S01]  /*10030*/  IMAD R53, R20, R0, R53 ;  /* 0x0000000014357224 */ /* 0x000fe200078e0235 */
[----:B------:R-:W-:Y:S01]  /*10040*/  LOP3.LUT R3, R10, R3, RZ, 0xc0, !PT ;  /* 0x000000030a037212 */ /* 0x000fe200078ec0ff */
[----:B------:R-:W-:Y:S02]  /*10050*/  @P5 IMAD R18, R13, R12, R16 ;  /* 0x0000000c0d125224 */ /* 0x000fe400078e0210 */
[----:B----4-:R-:W-:-:S02]  /*10060*/  IMAD R0, R2, R17, R11 ;  /* 0x0000001102007224 */ /* 0x010fc400078e020b */
[----:B------:R-:W-:Y:S02]  /*10070*/  IMAD R53, R53, R19, R18 ;  /* 0x0000001335357224 */ /* 0x000fe400078e0212 */
[----:B------:R-:W-:Y:S02]  /*10080*/  IMAD R0, R0, R14, R3 ;  /* 0x0000000e00007224 */ /* 0x000fe400078e0203 */
[----:B------:R-:W-:-:S03]  /*10090*/  IMAD.MOV.U32 R2, RZ, RZ, 0x1 ;  /* 0x00000001ff027424 */ /* 0x000fc600078e00ff */
[----:B------:R-:W-:Y:S02]  /*100a0*/  SEL R3, R0, R53, !P5 ;  /* 0x0000003500037207 */ /* 0x000fe40006800000 */
[----:B------:R-:W-:Y:S02]  /*100b0*/  SEL R53, R53, R0, !P5 ;  /* 0x0000000035357207 */ /* 0x000fe40006800000 */
[----:B------:R-:W-:Y:S01]  /*100c0*/  PRMT R0, R2, 0x7610, R0 ;  /* 0x0000761002007816 */ /* 0x000fe20000000000 */
[----:B------:R3:W-:Y:S06]  /*100d0*/  STL [R1+0x80], R3 ;  /* 0x0000800301007387 */ /* 0x0007ec0000100800 */
.L_x_221:
[----:B------:R4:W-:Y:S01]  /*100e0*/  STL [R1+0x88], R53 ;  /* 0x0000883501007387 */ /* 0x0009e20000100800 */
[----:B------:R-:W-:-:S13]  /*100f0*/  LOP3.LUT P1, RZ, R0, 0xff, RZ, 0xc0, !PT ;  /* 0x000000ff00ff7812 */ /* 0x000fda000782c0ff */
[----:B----4-:R-:W-:Y:S05]  /*10100*/  @P1 BRA `(.L_x_224) ;  /* 0xffffff10009c1947 */ /* 0x010fea000383ffff */
[----:B------:R-:W-:Y:S05]  /*10110*/  EXIT ;  /* 0x000000000000794d */ /* 0x000fea0003800000 */
.L_x_8:
[----:B------:R-:W2:Y:S01]  /*10120*/  LDL R22, [R1+0x7c] ;  /* 0x00007c0001167983 */ /* 0x000ea20000100800 */
[----:B0-----:R-:W-:-:S03]  /*10130*/  ULDC.64 UR4, c[0x0][0x750] ;  /* 0x0001d40000047ab9 */ /* 0x001fc60000000a00 */
[----:B-1----:R-:W3:Y:S01]  /*10140*/  LDL R23, [R1+0x78] ;  /* 0x0000780001177983 */ /* 0x002ee20000100800 */
[----:B------:R-:W-:Y:S01]  /*10150*/  PRMT R4, RZ, 0x7610, R4 ;  /* 0x00007610ff047816 */ /* 0x000fe20000000004 */
[----:B------:R-:W-:Y:S02]  /*10160*/  IMAD.MOV.U32 R5, RZ, RZ, -0x1 ;  /* 0xffffffffff057424 */ /* 0x000fe400078e00ff */
[----:B------:R-:W-:Y:S02]  /*10170*/  IMAD.MOV.U32 R7, RZ, RZ, -0x1 ;  /* 0xffffffffff077424 */ /* 0x000fe400078e00ff */
[----:B------:R-:W-:Y:S01]  /*10180*/  IMAD.MOV.U32 R6, RZ, RZ, -0x1 ;  /* 0xffffffffff067424 */ /* 0x000fe200078e00ff */
[----:B--2---:R-:W-:-:S04]  /*10190*/  ISETP.GE.U32.AND P0, PT, R22, UR4, PT ;  /* 0x0000000416007c0c */ /* 0x004fc8000bf06070 */
[----:B---3--:R-:W-:-:S13]  /*101a0*/  ISETP.GE.U32.AND.EX P0, PT, R23, UR5, PT, P0 ;  /* 0x0000000517007c0c */ /* 0x008fda000bf06100 */
[----:B------:R-:W-:Y:S05]  /*101b0*/  @P0 BRA `(.L_x_225) ;  /* 0x00000004002c0947 */ /* 0x000fea0003800000 */
[----:B------:R-:W0:Y:S01]  /*101c0*/  LDC.64 R14, c[0x0][0x728] ;  /* 0x0001ca00ff0e7b82 */ /* 0x000e220000000a00 */
[----:B------:R-:W-:Y:S02]  /*101d0*/  IMAD.MOV.U32 R8, RZ, RZ, R22 ;  /* 0x000000ffff087224 */ /* 0x000fe400078e0016 */
[----:B------:R-:W-:-:S05]  /*101e0*/  IMAD.MOV.U32 R9, RZ, RZ, R23 ;  /* 0x000000ffff097224 */ /* 0x000fca00078e0017 */
[----:B------:R-:W1:Y:S08]  /*101f0*/  LDC R10, c[0x0][0x730] ;  /* 0x0001cc00ff0a7b82 */ /* 0x000e700000000800 */
[----:B------:R-:W2:Y:S01]  /*10200*/  LDC.64 R16, c[0x0][0x720] ;  /* 0x0001c800ff107b82 */ /* 0x000ea20000000a00 */
[----:B0-----:R-:W-:-:S04]  /*10210*/  ISETP.NE.U32.AND P0, PT, R14, RZ, PT ;  /* 0x000000ff0e00720c */ /* 0x001fc80003f05070 */
[----:B------:R-:W-:-:S13]  /*10220*/  ISETP.NE.AND.EX P0, PT, R15, RZ, PT, P0 ;  /* 0x000000ff0f00720c */ /* 0x000fda0003f05300 */
[----:B-12---:R-:W-:Y:S05]  /*10230*/  @!P0 BRA `(.L_x_226) ;  /* 0x0000000000288947 */ /* 0x006fea0003800000 */
[----:B------:R-:W0:Y:S02]  /*10240*/  LDC R4, c[0x0][0x734] ;  /* 0x0001cd00ff047b82 */ /* 0x000e240000000800 */
[----:B0-----:R-:W-:-:S05]  /*10250*/  IADD3 R9, P0, R22, R4, RZ ;  /* 0x0000000416097210 */ /* 0x001fca0007f1e0ff */
[----:B------:R-:W-:-:S04]  /*10260*/  IMAD.X R13, RZ, RZ, R23, P0 ;  /* 0x000000ffff0d7224 */ /* 0x000fc800000e0617 */
[----:B------:R-:W-:-:S04]  /*10270*/  IMAD.WIDE.U32 R4, R13, R14, RZ ;  /* 0x0000000e0d047225 */ /* 0x000fc800078e00ff */
[----:B------:R-:W-:-:S04]  /*10280*/  IMAD.WIDE.U32 R6, P0, R9, R15, R4 ;  /* 0x0000000f09067225 */ /* 0x000fc80007800004 */
[----:B------:R-:W-:Y:S01]  /*10290*/  IMAD.WIDE.U32 R4, R9, R14, RZ ;  /* 0x0000000e09047225 */ /* 0x000fe200078e00ff */
[----:B------:R-:W-:-:S03]  /*102a0*/  MOV R8, R7 ;  /* 0x0000000700087202 */ /* 0x000fc60000000f00 */
[----:B------:R-:W-:Y:S01]  /*102b0*/  IMAD.X R9, RZ, RZ, RZ, P0 ;  /* 0x000000ffff097224 */ /* 0x000fe200000e06ff */
[----:B------:R-:W-:-:S05]  /*102c0*/  IADD3 RZ, P0, R5, R6, RZ ;  /* 0x0000000605ff7210 */ /* 0x000fca0007f1e0ff */
[----:B------:R-:W-:-:S08]  /*102d0*/  IMAD.WIDE.U32.X R8, R13, R15, R8, P0 ;  /* 0x0000000f0d087225 */ /* 0x000fd000000e0408 */
.L_x_226:
[----:B------:R-:W0:Y:S01]  /*102e0*/  LDC.64 R20, c[0x0][0x740] ;  /* 0x0001d000ff147b82 */ /* 0x000e220000000a00 */
[-CC-:B------:R-:W-:Y:S02]  /*102f0*/  SHF.R.U64 R14, R8, R10.reuse, R9.reuse ;  /* 0x0000000a080e7219 */ /* 0x180fe40000001209 */
[----:B------:R-:W-:Y:S02]  /*10300*/  SHF.R.U32.HI R4, RZ, R10, R9 ;  /* 0x0000000aff047219 */ /* 0x000fe40000011609 */
[----:B------:R-:W-:-:S03]  /*10310*/  IADD3 R7, P0, RZ, -R14, RZ ;  /* 0x8000000eff077210 */ /* 0x000fc60007f1e0ff */
[----:B------:R-:W1:Y:S02]  /*10320*/  LDC R8, c[0x0][0x718] ;  /* 0x0001c600ff087b82 */ /* 0x000e640000000800 */
[----:B------:R-:W-:Y:S02]  /*10330*/  IMAD.X R5, RZ, RZ, ~R4, P0 ;  /* 0x000000ffff057224 */ /* 0x000fe400000e0e04 */
[----:B------:R-:W-:Y:S02]  /*10340*/  IMAD.MOV.U32 R4, RZ, RZ, R22 ;  /* 0x000000ffff047224 */ /* 0x000fe400078e0016 */
[-C--:B------:R-:W-:Y:S02]  /*10350*/  IMAD R6, R5, R16.reuse, RZ ;  /* 0x0000001005067224 */ /* 0x080fe400078e02ff */
[----:B------:R-:W2:Y:S01]  /*10360*/  LDC R18, c[0x0][0x708] ;  /* 0x0001c200ff127b82 */ /* 0x000ea20000000800 */
[----:B------:R-:W-:Y:S02]  /*10370*/  IMAD.MOV.U32 R5, RZ, RZ, R23 ;  /* 0x000000ffff057224 */ /* 0x000fe400078e0017 */
[----:B------:R-:W-:-:S05]  /*10380*/  IMAD.WIDE.U32 R4, R7, R16, R4 ;  /* 0x0000001007047225 */ /* 0x000fca00078e0004 */
[----:B------:R-:W3:Y:S01]  /*10390*/  LDC R19, c[0x0][0x758] ;  /* 0x0001d600ff137b82 */ /* 0x000ee20000000800 */
[----:B------:R-:W-:Y:S01]  /*103a0*/  IMAD R7, R7, R17, R6 ;  /* 0x0000001107077224 */ /* 0x000fe200078e0206 */
[----:B0-----:R-:W-:Y:S01]  /*103b0*/  ISETP.NE.U32.AND P0, PT, R20, RZ, PT ;  /* 0x000000ff1400720c */ /* 0x001fe20003f05070 */
[----:B------:R-:W-:Y:S02]  /*103c0*/  IMAD.MOV.U32 R6, RZ, RZ, -0x1 ;  /* 0xffffffffff067424 */ /* 0x000fe400078e00ff */
[----:B------:R-:W-:Y:S01]  /*103d0*/  IMAD.IADD R5, R5, 0x1, R7 ;  /* 0x0000000105057824 */ /* 0x000fe200078e0207 */
[----:B------:R-:W-:Y:S02]  /*103e0*/  ISETP.NE.AND.EX P0, PT, R21, RZ, PT, P0 ;  /* 0x000000ff1500720c */ /* 0x000fe40003f05300 */
[----:B------:R-:W0:Y:S02]  /*103f0*/  LDC R17, c[0x0][0x700] ;  /* 0x0001c000ff117b82 */ /* 0x000e240000000800 */
[----:B-1----:R-:W-:-:S02]  /*10400*/  SHF.R.U64 R10, R4, R8, R5 ;  /* 0x00000008040a7219 */ /* 0x002fc40000001205 */
[----:B------:R-:W-:-:S04]  /*10410*/  SHF.R.U32.HI R5, RZ, R8, R5 ;  /* 0x00000008ff057219 */ /* 0x000fc80000011605 */
[----:B------:R-:W1:Y:S01]  /*10420*/  LDC R22, c[0x0][0x748] ;  /* 0x0001d200ff167b82 */ /* 0x000e620000000800 */
[-CC-:B--2---:R-:W-:Y:S02]  /*10430*/  SHF.R.U64 R15, R10, R18.reuse, R5.reuse ;  /* 0x000000120a0f7219 */ /* 0x184fe40000001205 */
[----:B------:R-:W-:Y:S01]  /*10440*/  SHF.R.U32.HI R4, RZ, R18, R5 ;  /* 0x00000012ff047219 */ /* 0x000fe20000011605 */
[----:B------:R-:W-:-:S04]  /*10450*/  IMAD.MOV.U32 R18, RZ, RZ, 0x1 ;  /* 0x00000001ff127424 */ /* 0x000fc800078e00ff */
[----:B------:R-:W2:Y:S01]  /*10460*/  LDC R23, c[0x0][0x738] ;  /* 0x0001ce00ff177b82 */ /* 0x000ea20000000800 */
[-CC-:B---3--:R-:W-:Y:S02]  /*10470*/  SHF.R.U64 R16, R15, R19.reuse, R4.reuse ;  /* 0x000000130f107219 */ /* 0x188fe40000001204 */
[-C--:B------:R-:W-:Y:S02]  /*10480*/  SHF.L.U32 R6, R6, R19.reuse, RZ ;  /* 0x0000001306067219 */ /* 0x080fe400000006ff */
[----:B------:R-:W-:Y:S01]  /*10490*/  SHF.R.U32.HI R5, RZ, R19, R4 ;  /* 0x00000013ff057219 */ /* 0x000fe20000011604 */
[----:B------:R-:W-:Y:S01]  /*104a0*/  IMAD.MOV.U32 R4, RZ, RZ, R16 ;  /* 0x000000ffff047224 */ /* 0x000fe200078e0010 */
[----:B------:R-:W-:Y:S01]  /*104b0*/  LOP3.LUT R24, RZ, R6, RZ, 0x33, !PT ;  /* 0x00000006ff187212 */ /* 0x000fe200078e33ff */
[----:B------:R-:W3:Y:S01]  /*104c0*/  LDC R25, c[0x0][0x710] ;  /* 0x0001c400ff197b82 */ /* 0x000ee20000000800 */
[----:B------:R-:W-:Y:S05]  /*104d0*/  @!P0 BRA `(.L_x_227) ;  /* 0x0000000000288947 */ /* 0x000fea0003800000 */
[----:B------:R-:W4:Y:S02]  /*104e0*/  LDC R9, c[0x0][0x74c] ;  /* 0x0001d300ff097b82 */ /* 0x000f240000000800 */
[----:B----4-:R-:W-:-:S05]  /*104f0*/  IADD3 R9, P0, R16, R9, RZ ;  /* 0x0000000910097210 */ /* 0x010fca0007f1e0ff */
[----:B------:R-:W-:-:S04]  /*10500*/  IMAD.X R13, RZ, RZ, R5, P0 ;  /* 0x000000ffff0d7224 */ /* 0x000fc800000e0605 */
[----:B------:R-:W-:-:S04]  /*10510*/  IMAD.WIDE.U32 R4, R13, R20, RZ ;  /* 0x000000140d047225 */ /* 0x000fc800078e00ff */
[----:B------:R-:W-:-:S04]  /*10520*/  IMAD.WIDE.U32 R6, P0, R9, R21, R4 ;  /* 0x0000001509067225 */ /* 0x000fc80007800004 */
[----:B------:R-:W-:Y:S01]  /*10530*/  IMAD.WIDE.U32 R4, R9, R20, RZ ;  /* 0x0000001409047225 */ /* 0x000fe200078e00ff */
[----:B------:R-:W-:-:S03]  /*10540*/  IADD3.X R9, RZ, RZ, RZ, P0, !PT ;  /* 0x000000ffff097210 */ /* 0x000fc600007fe4ff */
[----:B------:R-:W-:Y:S01]  /*10550*/  IMAD.MOV.U32 R8, RZ, RZ, R7 ;  /* 0x000000ffff087224 */ /* 0x000fe200078e0007 */
[----:B------:R-:W-:-:S05]  /*10560*/  IADD3 RZ, P0, R5, R6, RZ ;  /* 0x0000000605ff7210 */ /* 0x000fca0007f1e0ff */
[----:B------:R-:W-:-:S08]  /*10570*/  IMAD.WIDE.U32.X R4, R13, R21, R8, P0 ;  /* 0x000000150d047225 */ /* 0x000fd000000e0408 */
.L_x_227:
[----:B-1----:R-:W-:Y:S01]  /*10580*/  SHF.R.U64 R4, R4, R22, R5 ;  /* 0x0000001604047219 */ /* 0x002fe20000001205 */
[----:B0-----:R-:W-:Y:S01]  /*10590*/  VIADD R7, R17, 0xffffffff ;  /* 0xffffffff11077836 */ /* 0x001fe20000000000 */
[----:B------:R-:W-:Y:S01]  /*105a0*/  SHF.L.U32 R18, R18, R19, RZ ;  /* 0x0000001312127219 */ /* 0x000fe200000006ff */
[----:B------:R-:W-:Y:S01]  /*105b0*/  @P5 IMAD R0, R11, R12, R2 ;  /* 0x0000000c0b005224 */ /* 0x000fe200078e0202 */
[----:B------:R-:W-:Y:S01]  /*105c0*/  LOP3.LUT R3, R15, R24, RZ, 0xc0, !PT ;  /* 0x000000180f037212 */ /* 0x000fe200078ec0ff */
[----:B------:R-:W-:Y:S01]  /*105d0*/  IMAD.MOV R5, RZ, RZ, -R4 ;  /* 0x000000ffff057224 */ /* 0x000fe200078e0a04 */
[----:B------:R-:W-:Y:S01]  /*105e0*/  LOP3.LUT R7, R10, R7, RZ, 0xc0, !PT ;  /* 0x000000070a077212 */ /* 0x000fe200078ec0ff */
[----:B------:R-:W-:Y:S02]  /*105f0*/  IMAD.MOV.U32 R6, RZ, RZ, R14 ;  /* 0x000000ffff067224 */ /* 0x000fe400078e000e */
[----:B------:R-:W-:Y:S02]  /*10600*/  IMAD R3, R18, R4, R3 ;  /* 0x0000000412037224 */ /* 0x000fe400078e0203 */
[----:B--2---:R-:W-:-:S02]  /*10610*/  IMAD R2, R5, R23, R16 ;  /* 0x0000001705027224 */ /* 0x004fc400078e0210 */
[----:B---3--:R-:W-:Y:S02]  /*10620*/  IMAD R0, R3, R25, R0 ;  /* 0x0000001903007224 */ /* 0x008fe400078e0200 */
[----:B------:R-:W-:Y:S02]  /*10630*/  IMAD R5, R2, R17, R7 ;  /* 0x0000001102057224 */ /* 0x000fe400078e0207 */
[----:B------:R-:W-:-:S03]  /*10640*/  IMAD.MOV.U32 R4, RZ, RZ, 0x1 ;  /* 0x00000001ff047424 */ /* 0x000fc600078e00ff */
[----:B------:R-:W-:Y:S02]  /*10650*/  SEL R7, R5, R0, !P5 ;  /* 0x0000000005077207 */ /* 0x000fe40006800000 */
[----:B------:R-:W-:-:S07]  /*10660*/  SEL R5, R0, R5, !P5 ;  /* 0x0000000500057207 */ /* 0x000fce0006800000 */
.L_x_225:
[----:B------:R-:W-:-:S08]  /*10670*/  NOP ;  /* 0x0000000000007918 */ /* 0x000fd00000000000 */
[----:B------:R-:W0:-:S00]  /*10680*/  USETMAXREG.DEALLOC.CTAPOOL 0x28 ;  /* 0x00000028000079c8 */ /* 0x000e0000080e0500 */
[----:B------:R-:W-:-:S13]  /*10690*/  ISETP.NE.AND P0, PT, RZ, UR8, PT ;  /* 0x00000008ff007c0c */ /* 0x000fda000bf05270 */
[----:B------:R-:W-:Y:S05]  /*106a0*/  @P0 EXIT ;  /* 0x000000000000094d */ /* 0x000fea0003800000 */
[----:B0-----:R-:W-:Y:S01]  /*106b0*/  LOP3.LUT P0, RZ, R4, 0xff, RZ, 0xc0, !PT ;  /* 0x000000ff04ff7812 */ /* 0x001fe2000780c0ff */
[----:B------:R-:W-:Y:S02]  /*106c0*/  IMAD.MOV.U32 R0, RZ, RZ, 0x1 ;  /* 0x00000001ff007424 */ /* 0x000fe400078e00ff */
[----:B------:R-:W-:-:S10]  /*106d0*/  IMAD.MOV.U32 R8, RZ, RZ, RZ ;  /* 0x000000ffff087224 */ /* 0x000fd400078e00ff */
[----:B------:R-:W-:Y:S05]  /*106e0*/  @!P0 BRA `(.L_x_228) ;  /* 0x0000000c009c8947 */ /* 0x000fea0003800000 */
[----:B------:R-:W0:Y:S01]  /*106f0*/  S2UR UR30, SR_CgaCtaId ;  /* 0x00000000001e79c3 */ /* 0x000e220000008800 */
[----:B------:R-:W-:Y:S01]  /*10700*/  ULDC UR4, c[0x0][0x28c] ;  /* 0x0000a30000047ab9 */ /* 0x000fe20000000800 */
[----:B------:R-:W-:Y:S01]  /*10710*/  ULDC UR5, c[0x0][0x700] ;  /* 0x0001c00000057ab9 */ /* 0x000fe20000000800 */
[----:B------:R-:W-:Y:S01]  /*10720*/  UIADD3 UR9, UR4, 0x3f, URZ ;  /* 0x0000003f04097890 */ /* 0x000fe2000fffe03f */
[----:B------:R-:W-:Y:S01]  /*10730*/  BSSY B0, `(.L_x_228) ;  /* 0x00000e2000007945 */ /* 0x000fe20003800000 */
[----:B------:R-:W-:Y:S01]  /*10740*/  ULDC UR7, c[0x0][0x758] ;  /* 0x0001d60000077ab9 */ /* 0x000fe20000000800 */
[----:B------:R-:W-:Y:S01]  /*10750*/  UMOV UR10, 0x1 ;  /* 0x00000001000a7882 */ /* 0x000fe20000000000 */
[----:B------:R-:W-:Y:S01]  /*10760*/  UIADD3 UR4, UR5, -0x1, URZ ;  /* 0xffffffff05047890 */ /* 0x000fe2000fffe03f */
[----:B------:R-:W-:Y:S01]  /*10770*/  IMAD.MOV.U32 R9, RZ, RZ, 0x1 ;  /* 0x00000001ff097424 */ /* 0x000fe200078e00ff */
[----:B------:R-:W-:Y:S01]  /*10780*/  UMOV UR8, 0xffffffff ;  /* 0xffffffff00087882 */ /* 0x000fe20000000000 */
[----:B------:R-:W-:Y:S01]  /*10790*/  USHF.L.U32 UR5, UR10, UR7, URZ ;  /* 0x000000070a057299 */ /* 0x000fe2000800063f */
[----:B------:R-:W-:Y:S01]  /*107a0*/  MOV R0, 0x1 ;  /* 0x0000000100007802 */ /* 0x000fe20000000f00 */
[----:B------:R-:W-:Y:S01]  /*107b0*/  USHF.R.S32.HI UR10, URZ, 0x1f, UR9 ;  /* 0x0000001f3f0a7899 */ /* 0x000fe20008011409 */
[----:B------:R-:W-:Y:S01]  /*107c0*/  IMAD.MOV.U32 R8, RZ, RZ, RZ ;  /* 0x000000ffff087224 */ /* 0x000fe200078e00ff */
[----:B------:R-:W-:Y:S01]  /*107d0*/  ULDC UR6, c[0x0][0xc] ;  /* 0x0000030000067ab9 */ /* 0x000fe20000000800 */
[----:B------:R-:W-:-:S02]  /*107e0*/  USHF.L.U32 UR32, UR8, UR7, URZ ;  /* 0x0000000708207299 */ /* 0x000fc4000800063f */
[----:B------:R-:W-:Y:S01]  /*107f0*/  ULEA.HI UR10, UR10, UR9, URZ, 0x6 ;  /* 0x000000090a0a7291 */ /* 0x000fe2000f8f303f */
[----:B------:R-:W-:Y:S01]  /*10800*/  ULDC UR7, c[0x0][0x10] ;  /* 0x0000040000077ab9 */ /* 0x000fe20000000800 */
[----:B------:R-:W-:Y:S01]  /*10810*/  ULDC UR8, c[0x0][0x14] ;  /* 0x0000050000087ab9 */ /* 0x000fe20000000800 */
[----:B------:R-:W-:Y:S02]  /*10820*/  UIMAD.WIDE.U32 UR6, UR6, UR7, URZ ;  /* 0x00000007060672a5 */ /* 0x000fe4000f8e003f */
[----:B------:R-:W-:Y:S02]  /*10830*/  USHF.R.S32.HI UR31, URZ, 0x6, UR10 ;  /* 0x000000063f1f7899 */ /* 0x000fe4000801140a */
[----:B0-----:R-:W-:Y:S02]  /*10840*/  USHF.L.U32 UR21, UR30, 0x6, URZ ;  /* 0x000000061e157899 */ /* 0x001fe4000800063f */
[----:B------:R-:W-:Y:S02]  /*10850*/  USHF.L.U32 UR29, UR30, 0xb, URZ ;  /* 0x0000000b1e1d7899 */ /* 0x000fe4000800063f */
[----:B------:R-:W-:-:S02]  /*10860*/  USHF.L.U32 UR30, UR30, 0x9, URZ ;  /* 0x000000091e1e7899 */ /* 0x000fc4000800063f */
[----:B------:R-:W-:Y:S02]  /*10870*/  UIMAD.WIDE.U32 UR34, UR6, UR8, URZ ;  /* 0x00000008062272a5 */ /* 0x000fe4000f8e003f */
[----:B------:R-:W-:Y:S02]  /*10880*/  UIMAD UR33, UR7, UR8, URZ ;  /* 0x00000008072172a4 */ /* 0x000fe4000f8e023f */
[----:B------:R-:W-:Y:S02]  /*10890*/  ULOP3.LUT UR36, UR13, 0x2, URZ, 0xfc, !UPT ;  /* 0x000000020d247892 */ /* 0x000fe4000f8efc3f */
[----:B------:R-:W-:Y:S02]  /*108a0*/  ULOP3.LUT UR21, UR21, 0x40, URZ, 0xc0, !UPT ;  /* 0x0000004015157892 */ /* 0x000fe4000f8ec03f */
[----:B------:R-:W-:Y:S02]  /*108b0*/  ULOP3.LUT UR29, UR29, 0x800, URZ, 0xc0, !UPT ;  /* 0x000008001d1d7892 */ /* 0x000fe4000f8ec03f */
[----:B------:R-:W-:-:S02]  /*108c0*/  ULOP3.LUT UR30, UR30, 0x200, URZ, 0xc0, !UPT ;  /* 0x000002001e1e7892 */ /* 0x000fc4000f8ec03f */
[----:B------:R-:W-:Y:S02]  /*108d0*/  ULOP3.LUT UR32, URZ, UR32, URZ, 0x33, !UPT ;  /* 0x000000203f207292 */ /* 0x000fe4000f8e333f */
[----:B------:R-:W-:Y:S02]  /*108e0*/  UIADD3 UR33, UR35, UR33, URZ ;  /* 0x0000002123217290 */ /* 0x000fe4000fffe03f */
[----:B------:R-:W-:Y:S01]  /*108f0*/  UIADD3 UR42, UR31, 0x1, URZ ;  /* 0x000000011f2a7890 */ /* 0x000fe2000fffe03f */
[----:B------:R-:W-:-:S11]  /*10900*/  ULDC.64 UR38, c[0x0][0x198] ;  /* 0x0000660000267ab9 */ /* 0x000fd60000000a00 */
.L_x_239:
[----:B------:R-:W-:-:S03]  /*10910*/  UMOV UR6, 0xffffffff ;  /* 0xffffffff00067882 */ /* 0x000fc60000000000 */
[----:B------:R-:W-:Y:S05]  /*10920*/  BRA.DIV UR6, `(.L_x_229) ;  /* 0x0000001206c87947 */ /* 0x000fea000b800000 */
[----:B------:R-:W-:-:S13]  /*10930*/  ELECT P0, URZ, PT ;  /* 0x00000000003f782f */ /* 0x000fda0003800000 */
.L_x_256:
[----:B------:R-:W0:Y:S01]  /*10940*/  LDC R2, c[0x0][0x28c] ;  /* 0x0000a300ff027b82 */ /* 0x000e220000000800 */
[----:B------:R-:W-:Y:S01]  /*10950*/  BSSY B1, `(.L_x_230) ;  /* 0x0000047000017945 */ /* 0x000fe20003800000 */
[----:B0-----:R-:W-:-:S13]  /*10960*/  ISETP.LT.OR P0, PT, R2, 0x1, !P0 ;  /* 0x000000010200780c */ /* 0x001fda0004701670 */
[----:B------:R-:W-:Y:S05]  /*10970*/  @P0 BRA `(.L_x_231) ;  /* 0x0000000400100947 */ /* 0x000fea0003800000 */
[----:B------:R-:W-:Y:S01]  /*10980*/  LEA R10, R5, UR21, 0x7 ;  /* 0x00000015050a7c11 */ /* 0x000fe2000f8e38ff */
[----:B------:R-:W-:Y:S02]  /*10990*/  IMAD.SHL.U32 R7, R7, 0x100, RZ ;  /* 0x0000010007077824 */ /* 0x000fe400078e00ff */
[----:B------:R-:W-:Y:S02]  /*109a0*/  IMAD.MOV.U32 R13, RZ, RZ, RZ ;  /* 0x000000ffff0d7224 */ /* 0x000fe400078e00ff */
[----:B------:R-:W-:Y:S02]  /*109b0*/  IMAD.MOV.U32 R14, RZ, RZ, RZ ;  /* 0x000000ffff0e7224 */ /* 0x000fe400078e00ff */
[----:B------:R-:W-:Y:S02]  /*109c0*/  IMAD.U32 R15, RZ, RZ, UR42 ;  /* 0x0000002aff0f7e24 */ /* 0x000fe4000f8e00ff */
[----:B------:R-:W-:Y:S02]  /*109d0*/  IMAD.MOV.U32 R2, RZ, RZ, R0 ;  /* 0x000000ffff027224 */ /* 0x000fe400078e0000 */
[----:B------:R-:W-:-:S02]  /*109e0*/  IMAD.MOV.U32 R3, RZ, RZ, R8 ;  /* 0x000000ffff037224 */ /* 0x000fc400078e0008 */
[----:B------:R-:W-:-:S07]  /*109f0*/  IMAD.MOV.U32 R16, RZ, RZ, RZ ;  /* 0x000000ffff107224 */ /* 0x000fce00078e00ff */
.L_x_234:
[----:B------:R-:W0:Y:S01]  /*10a00*/  S2R R5, SR_CgaCtaId ;  /* 0x0000000000057919 */ /* 0x000e220000008800 */
[----:B------:R-:W-:Y:S01]  /*10a10*/  MOV R4, 0x400 ;  /* 0x0000040000047802 */ /* 0x000fe20000000f00 */
[----:B------:R-:W1:Y:S03]  /*10a20*/  S2R R17, SR_TID.X ;  /* 0x0000000000117919 */ /* 0x000e660000002100 */
[----:B0-----:R-:W-:Y:S02]  /*10a30*/  LEA R12, R5, R4, 0x18 ;  /* 0x00000004050c7211 */ /* 0x001fe400078ec0ff */
[----:B------:R-:W-:Y:S02]  /*10a40*/  SHF.L.U32 R4, R2, 0x1f, RZ ;  /* 0x0000001f02047819 */ /* 0x000fe400000006ff */
[----:B------:R-:W-:Y:S02]  /*10a50*/  LEA R11, R3, R12, 0x3 ;  /* 0x0000000c030b7211 */ /* 0x000fe400078e18ff */
[----:B-1----:R-:W-:-:S02]  /*10a60*/  LOP3.LUT P1, RZ, R17, 0x7f, RZ, 0xc0, !PT ;  /* 0x0000007f11ff7812 */ /* 0x002fc4000782c0ff */
[----:B------:R-:W0:Y:S11]  /*10a70*/  SYNCS.PHASECHK.TRANS64.TRYWAIT P0, [R11+URZ+0x50], R4 ;  /* 0x000050040b0075a7 */ /* 0x000e36000800017f */
[----:B------:R-:W1:Y:S01]  /*10a80*/  @!P1 LDC R5, c[0x0][0x640] ;  /* 0x00019000ff059b82 */ /* 0x000e620000000800 */
[----:B0-----:R-:W-:Y:S05]  /*10a90*/  @!P0 BRA `(.L_x_232) ;  /* 0x00000010008c8947 */ /* 0x001fea0003800000 */
.L_x_257:
[----:B------:R-:W-:Y:S01]  /*10aa0*/  UPRMT UR6, UR36, 0x9910, URZ ;  /* 0x0000991024067896 */ /* 0x000fe2000800003f */
[----:B-1----:R1:W-:Y:S03]  /*10ab0*/  @!P1 SYNCS.ARRIVE.TRANS64 RZ, [R11+URZ], R5 ;  /* 0x000000050bff99a7 */ /* 0x0023e6000800003f */
[----:B------:R-:W-:-:S06]  /*10ac0*/  UISETP.NE.AND UP0, UPT, UR6, 0x2, UPT ;  /* 0x000000020600788c */ /* 0x000fcc000bf05270 */
[----:B------:R-:W-:-:S13]  /*10ad0*/  PLOP3.LUT P0, PT, PT, PT, UP0, 0x80, 0x0 ;  /* 0x000000000000781c */ /* 0x000fda0003f0f008 */
[----:B-1----:R-:W-:Y:S05]  /*10ae0*/  @P0 BRA `(.L_x_233) ;  /* 0x0000000000040947 */ /* 0x002fea0003800000 */
[----:B------:R-:W-:Y:S01]  /*10af0*/  BPT.TRAP 0x1 ;  /* 0x000000040000795c */ /* 0x000fe20000300000 */
.L_x_233:
[C---:B------:R-:W-:Y:S01]  /*10b00*/  R2UR UR16, R3.reuse ;  /* 0x00000000031072ca */ /* 0x040fe200000e0000 */
[----:B0-----:R-:W-:Y:S01]  /*10b10*/  IMAD R4, R3, 0x4000, R12 ;  /* 0x0000400003047824 */ /* 0x001fe200078e020c */
[----:B------:R-:W-:Y:S01]  /*10b20*/  R2UR UR9, R12 ;  /* 0x000000000c0972ca */ /* 0x000fe200000e0000 */
[----:B------:R-:W-:Y:S01]  /*10b30*/  VIADD R15, R15, 0xffffffff ;  /* 0xffffffff0f0f7836 */ /* 0x000fe20000000000 */
[----:B------:R-:W-:Y:S01]  /*10b40*/  R2UR UR25, R11 ;  /* 0x000000000b1972ca */ /* 0x000fe200000e0000 */
[----:B------:R-:W-:Y:S01]  /*10b50*/  UIADD3 UR14, UP0, UR38, 0xf0, URZ ;  /* 0x000000f0260e7890 */ /* 0x000fe2000ff1e03f */
[----:B------:R-:W-:Y:S01]  /*10b60*/  R2UR UR8, R4 ;  /* 0x00000000040872ca */ /* 0x000fe200000e0000 */
[----:B------:R-:W-:Y:S01]  /*10b70*/  UIADD3 UR22, UP1, UR38, 0x1f0, URZ ;  /* 0x000001f026167890 */ /* 0x000fe2000ff3e03f */
[----:B------:R-:W-:Y:S01]  /*10b80*/  R2UR UR27, R10 ;  /* 0x000000000a1b72ca */ /* 0x000fe200000e0000 */
[----:B------:R-:W-:Y:S01]  /*10b90*/  UIADD3 UR40, UP2, UR38, 0x2f0, URZ ;  /* 0x000002f026287890 */ /* 0x000fe2000ff5e03f */
[----:B------:R-:W-:Y:S01]  /*10ba0*/  R2UR UR28, R6 ;  /* 0x00000000061c72ca */ /* 0x000fe200000e0000 */
[----:B------:R-:W-:Y:S01]  /*10bb0*/  UIADD3.X UR15, URZ, UR39, URZ, UP0, !UPT ;  /* 0x000000273f0f7290 */ /* 0x000fe200087fe43f */
[----:B------:R-:W-:Y:S01]  /*10bc0*/  R2UR UR26, R14 ;  /* 0x000000000e1a72ca */ /* 0x000fe200000e0000 */
[----:B------:R-:W-:Y:S01]  /*10bd0*/  ULEA UR24, UR16, UR29, 0xc ;  /* 0x0000001d10187291 */ /* 0x000fe2000f8e603f */
[C---:B------:R-:W-:Y:S01]  /*10be0*/  R2UR UR19, R16.reuse ;  /* 0x00000000101372ca */ /* 0x040fe200000e0000 */
[----:B------:R-:W-:Y:S01]  /*10bf0*/  ULEA UR16, UR16, UR30, 0xa ;  /* 0x0000001e10107291 */ /* 0x000fe2000f8e503f */
[----:B------:R-:W-:Y:S01]  /*10c00*/  R2UR UR10, R13 ;  /* 0x000000000d0a72ca */ /* 0x000fe200000e0000 */
[----:B------:R-:W-:Y:S01]  /*10c10*/  UIADD3 UR24, UR9, 0x180, UR24 ;  /* 0x0000018009187890 */ /* 0x000fe2000fffe018 */
[----:B------:R-:W-:Y:S01]  /*10c20*/  R2UR UR11, R7 ;  /* 0x00000000070b72ca */ /* 0x000fe200000e0000 */
[----:B------:R-:W-:Y:S01]  /*10c30*/  UIADD3.X UR23, URZ, UR39, URZ, UP1, !UPT ;  /* 0x000000273f177290 */ /* 0x000fe20008ffe43f */
[----:B------:R-:W-:Y:S01]  /*10c40*/  ISETP.GT.AND P1, PT, R15, 0x1, PT ;  /* 0x000000010f00780c */ /* 0x000fe20003f24270 */
[----:B------:R-:W-:Y:S01]  /*10c50*/  UIADD3 UR16, UR9, 0x32180, UR16 ;  /* 0x0003218009107890 */ /* 0x000fe2000fffe010 */
[----:B------:R-:W-:Y:S01]  /*10c60*/  VIADD R3, R3, 0x1 ;  /* 0x0000000103037836 */ /* 0x000fe20000000000 */
[----:B------:R-:W-:Y:S01]  /*10c70*/  UIADD3.X UR41, URZ, UR39, URZ, UP2, !UPT ;  /* 0x000000273f297290 */ /* 0x000fe200097fe43f */
[----:B------:R-:W-:Y:S01]  /*10c80*/  VIADD R16, R16, 0x1 ;  /* 0x0000000110107836 */ /* 0x000fe20000000000 */
[----:B------:R-:W-:Y:S01]  /*10c90*/  UIADD3 UR8, UR8, 0xa180, URZ ;  /* 0x0000a18008087890 */ /* 0x000fe2000fffe03f */
[----:B------:R-:W-:Y:S01]  /*10ca0*/  VIADD R14, R14, 0x20 ;  /* 0x000000200e0e7836 */ /* 0x000fe20000000000 */
[----:B------:R-:W-:Y:S01]  /*10cb0*/  ISETP.NE.AND P0, PT, R3, 0xa, PT ;  /* 0x0000000a0300780c */ /* 0x000fe20003f05270 */
[----:B------:R-:W-:Y:S01]  /*10cc0*/  UMOV UR37, 0x30000 ;  /* 0x0003000000257882 */ /* 0x000fe20000000000 */
[----:B------:R-:W-:Y:S01]  /*10cd0*/  UMOV UR6, 0x0 ;  /* 0x0000000000067882 */ /* 0x000fe20000000000 */
[----:B------:R-:W-:Y:S01]  /*10ce0*/  UMOV UR7, 0x10000000 ;  /* 0x1000000000077882 */ /* 0x000fe20000000000 */
[----:B------:R-:W-:Y:S01]  /*10cf0*/  UMOV UR17, UR25 ;  /* 0x0000001900117c82 */ /* 0x000fe20008000000 */
[----:B------:R-:W-:Y:S01]  /*10d00*/  UMOV UR18, UR27 ;  /* 0x0000001b00127c82 */ /* 0x000fe20008000000 */
[----:B------:R-:W-:Y:S01]  /*10d10*/  UMOV UR20, UR28 ;  /* 0x0000001c00147c82 */ /* 0x000fe20008000000 */
[----:B------:R0:W-:Y:S01]  /*10d20*/  UTMALDG.3D.MULTICAST [UR24], [UR14], UR37, desc[UR6] ;  /* 0x000006180e0073b4 */ /* 0x0001e20008011825 */
[----:B------:R-:W-:Y:S01]  /*10d30*/  UMOV UR9, UR25 ;  /* 0x0000001900097c82 */ /* 0x000fe20008000000 */
[----:B------:R-:W-:Y:S01]  /*10d40*/  UMOV UR12, UR28 ;  /* 0x0000001c000c7c82 */ /* 0x000fe20008000000 */
[----:B------:R-:W-:Y:S01]  /*10d50*/  SEL R5, RZ, 0x1, P0 ;  /* 0x00000001ff057807 */ /* 0x000fe20000000000 */
[----:B------:R-:W-:Y:S01]  /*10d60*/  VIADD R13, R13, 0x40 ;  /* 0x000000400d0d7836 */ /* 0x000fe20000000000 */
[----:B------:R-:W-:-:S02]  /*10d70*/  SEL R3, R3, RZ, P0 ;  /* 0x000000ff03037207 */ /* 0x000fc40000000000 */
[----:B------:R-:W-:Y:S01]  /*10d80*/  LOP3.LUT R2, R2, R5, RZ, 0x3c, !PT ;  /* 0x0000000502027212 */ /* 0x000fe200078e3cff */
[----:B------:R0:W-:Y:S01]  /*10d90*/  UTMALDG.3D.MULTICAST [UR16], [UR22], UR37, desc[UR6] ;  /* 0x00000610160073b4 */ /* 0x0001e20008011825 */
[----:B------:R0:W-:Y:S02]  /*10da0*/  UTMALDG.3D [UR8], [UR40], desc[UR6] ;  /* 0x00000608280075b4 */ /* 0x0001e40008011000 */
[----:B0-----:R-:W-:Y:S05]  /*10db0*/  @P1 BRA `(.L_x_234) ;  /* 0xfffffffc00101947 */ /* 0x001fea000383ffff */
.L_x_231:
[----:B------:R-:W-:Y:S05]  /*10dc0*/  BSYNC B1 ;  /* 0x0000000000017941 */ /* 0x000fea0003800000 */
.L_x_230:
[----:B------:R-:W2:Y:S01]  /*10dd0*/  LDL.LU R17, [R1+0x78] ;  /* 0x0000780001117983 */ /* 0x000ea20000300800 */
[----:B------:R-:W-:Y:S01]  /*10de0*/  LOP3.LUT P1, RZ, R9, 0xff, RZ, 0xc0, !PT ;  /* 0x000000ff09ff7812 */ /* 0x000fe2000782c0ff */
[----:B------:R-:W-:Y:S01]  /*10df0*/  VIADD R8, R8, UR31 ;  /* 0x0000001f08087c36 */ /* 0x000fe20008000000 */
[----:B------:R-:W-:Y:S01]  /*10e00*/  ULDC.64 UR6, c[0x0][0x750] ;  /* 0x0001d40000067ab9 */ /* 0x000fe20000000a00 */
[----:B------:R-:W3:Y:S01]  /*10e10*/  LDL.LU R12, [R1+0x7c] ;  /* 0x00007c00010c7983 */ /* 0x000ee20000300800 */
[----:B------:R-:W-:Y:S01]  /*10e20*/  IMAD.U32 R5, RZ, RZ, UR31 ;  /* 0x0000001fff057e24 */ /* 0x000fe2000f8e00ff */
[----:B------:R-:W-:Y:S01]  /*10e30*/  UISETP.GE.U32.AND UP0, UPT, UR31, 0xa, UPT ;  /* 0x0000000a1f00788c */ /* 0x000fe2000bf06070 */
[----:B------:R-:W-:Y:S01]  /*10e40*/  ISETP.GT.U32.AND P0, PT, R8, 0x9, PT ;  /* 0x000000090800780c */ /* 0x000fe20003f04070 */
[----:B------:R-:W-:Y:S01]  /*10e50*/  BSSY B1, `(.L_x_235) ;  /* 0x000006d000017945 */ /* 0x000fe20003800000 */
[----:B------:R-:W-:Y:S01]  /*10e60*/  IMAD.MOV.U32 R7, RZ, RZ, -0x1 ;  /* 0xffffffffff077424 */ /* 0x000fe200078e00ff */
[----:B------:R-:W-:Y:S01]  /*10e70*/  PRMT R9, RZ, 0x7610, R9 ;  /* 0x00007610ff097816 */ /* 0x000fe20000000009 */
[----:B------:R-:W-:Y:S01]  /*10e80*/  IMAD.MOV.U32 R6, RZ, RZ, -0x1 ;  /* 0xffffffffff067424 */ /* 0x000fe200078e00ff */
[----:B------:R-:W-:-:S02]  /*10e90*/  ISETP.LT.U32.AND P0, PT, R5, 0xa, P0 ;  /* 0x0000000a0500780c */ /* 0x000fc40000701070 */
[----:B------:R-:W0:Y:S01]  /*10ea0*/  @P1 S2R R3, SR_CgaCtaId ;  /* 0x0000000000031919 */ /* 0x000e220000008800 */
[----:B------:R-:W-:Y:S02]  /*10eb0*/  @P1 MOV R2, 0x400 ;  /* 0x0000040000021802 */ /* 0x000fe40000000f00 */
[----:B------:R-:W-:Y:S02]  /*10ec0*/  PLOP3.LUT P2, PT, PT, PT, UP0, 0x80, 0x0 ;  /* 0x000000000000781c */ /* 0x000fe40003f4f008 */
[----:B0-----:R-:W-:Y:S01]  /*10ed0*/  @P1 LEA R4, R3, R2, 0x18 ;  /* 0x0000000203041211 */ /* 0x001fe200078ec0ff */
[----:B------:R-:W-:-:S03]  /*10ee0*/  IMAD.WIDE.U32 R2, R8, -0x33333333, RZ ;  /* 0xcccccccd08027825 */ /* 0x000fc600078e00ff */
[----:B------:R0:W-:Y:S02]  /*10ef0*/  @P1 SYNCS.ARRIVE.TRANS64.A1T0 RZ, [R4+URZ+0xb8], RZ ;  /* 0x0000b8ff04ff19a7 */ /* 0x0001e4000810003f */
[----:B------:R-:W-:Y:S02]  /*10f00*/  SHF.R.U32.HI R5, RZ, 0x3, R3 ;  /* 0x00000003ff057819 */ /* 0x000fe40000011603 */
[----:B------:R-:W-:Y:S02]  /*10f10*/  SEL R3, RZ, 0x1, !P0 ;  /* 0x00000001ff037807 */ /* 0x000fe40004000000 */
[----:B------:R-:W-:Y:S01]  /*10f20*/  PRMT R2, RZ, 0x7610, R2 ;  /* 0x00007610ff027816 */ /* 0x000fe20000000002 */
[----:B------:R-:W-:Y:S01]  /*10f30*/  IMAD R8, R5, -0xa, R8 ;  /* 0xfffffff605087824 */ /* 0x000fe200078e0208 */
[----:B------:R-:W-:-:S04]  /*10f40*/  LOP3.LUT R0, R0, R3, RZ, 0x3c, !PT ;  /* 0x0000000300007212 */ /* 0x000fc800078e3cff */
[----:B------:R-:W-:Y:S02]  /*10f50*/  @P2 LOP3.LUT R0, R0, 0x1, R5, 0x78, !PT ;  /* 0x0000000100002812 */ /* 0x000fe400078e7805 */
[----:B------:R-:W-:Y:S02]  /*10f60*/  MOV R5, 0xffffffff ;  /* 0xffffffff00057802 */ /* 0x000fe40000000f00 */
[----:B---3--:R-:W-:-:S04]  /*10f70*/  IADD3 R12, P1, R12, UR34, RZ ;  /* 0x000000220c0c7c10 */ /* 0x008fc8000ff3e0ff */
[----:B--2---:R-:W-:Y:S01]  /*10f80*/  IADD3.X R17, R17, UR33, RZ, P1, !PT ;  /* 0x0000002111117c10 */ /* 0x004fe20008ffe4ff */
[----:B------:R0:W-:Y:S01]  /*10f90*/  STL [R1+0x7c], R12 ;  /* 0x00007c0c01007387 */ /* 0x0001e20000100800 */
[----:B------:R-:W-:-:S03]  /*10fa0*/  ISETP.GE.U32.AND P0, PT, R12, UR6, PT ;  /* 0x000000060c007c0c */ /* 0x000fc6000bf06070 */
[----:B------:R0:W-:Y:S01]  /*10fb0*/  STL [R1+0x78], R17 ;  /* 0x0000781101007387 */ /* 0x0001e20000100800 */
[----:B------:R-:W-:-:S13]  /*10fc0*/  ISETP.GE.U32.AND.EX P0, PT, R17, UR7, PT, P0 ;  /* 0x0000000711007c0c */ /* 0x000fda000bf06100 */
[----:B0-----:R-:W-:Y:S05]  /*10fd0*/  @P0 BRA `(.L_x_236) ;  /* 0x0000000400500947 */ /* 0x001fea0003800000 */
[----:B------:R-:W-:Y:S01]  /*10fe0*/  ULDC.64 UR6, c[0x0][0x728] ;  /* 0x0001ca0000067ab9 */ /* 0x000fe20000000a00 */
[----:B------:R-:W0:Y:S01]  /*10ff0*/  S2R R11, SR_CTAID.X ;  /* 0x00000000000b7919 */ /* 0x000e220000002500 */
[----:B------:R-:W-:Y:S01]  /*11000*/  ISETP.NE.U32.AND P0, PT, RZ, UR6, PT ;  /* 0x00000006ff007c0c */ /* 0x000fe2000bf05070 */
[----:B------:R-:W-:Y:S01]  /*11010*/  ULDC UR9, c[0x0][0x730] ;  /* 0x0001cc0000097ab9 */ /* 0x000fe20000000800 */
[----:B------:R-:W-:Y:S01]  /*11020*/  IMAD.MOV.U32 R2, RZ, RZ, R12 ;  /* 0x000000ffff027224 */ /* 0x000fe200078e000c */
[----:B------:R-:W1:Y:S01]  /*11030*/  S2R R10, SR_CTAID.Y ;  /* 0x00000000000a7919 */ /* 0x000e620000002600 */
[----:B------:R-:W-:Y:S01]  /*11040*/  ISETP.NE.AND.EX P0, PT, RZ, UR7, PT, P0 ;  /* 0x00000007ff007c0c */ /* 0x000fe2000bf05300 */
[----:B------:R-:W-:-:S12]  /*11050*/  IMAD.MOV.U32 R3, RZ, RZ, R17 ;  /* 0x000000ffff037224 */ /* 0x000fd800078e0011 */
[----:B------:R-:W-:Y:S05]  /*11060*/  @!P0 BRA `(.L_x_237) ;  /* 0x0000000000288947 */ /* 0x000fea0003800000 */
[----:B------:R-:W-:Y:S02]  /*11070*/  ULDC UR8, c[0x0][0x734] ;  /* 0x0001cd0000087ab9 */ /* 0x000fe40000000800 */
[----:B------:R-:W-:-:S05]  /*11080*/  IADD3 R7, P0, R12, UR8, RZ ;  /* 0x000000080c077c10 */ /* 0x000fca000ff1e0ff */
[----:B------:R-:W-:-:S04]  /*11090*/  IMAD.X R13, RZ, RZ, R17, P0 ;  /* 0x000000ffff0d7224 */ /* 0x000fc800000e0611 */
[----:B------:R-:W-:-:S04]  /*110a0*/  IMAD.WIDE.U32 R4, R13, UR6, RZ ;  /* 0x000000060d047c25 */ /* 0x000fc8000f8e00ff */
[----:B------:R-:W-:-:S04]  /*110b0*/  IMAD.WIDE.U32 R4, P0, R7, UR7, R4 ;  /* 0x0000000707047c25 */ /* 0x000fc8000f800004 */
[----:B------:R-:W-:-:S04]  /*110c0*/  IMAD.WIDE.U32 R6, R7, UR6, RZ ;  /* 0x0000000607067c25 */ /* 0x000fc8000f8e00ff */
[----:B------:R-:W-:Y:S01]  /*110d0*/  IMAD.X R3, RZ, RZ, RZ, P0 ;  /* 0x000000ffff037224 */ /* 0x000fe200000e06ff */
[----:B------:R-:W-:Y:S01]  /*110e0*/  IADD3 RZ, P0, R7, R4, RZ ;  /* 0x0000000407ff7210 */ /* 0x000fe20007f1e0ff */
[----:B------:R-:W-:-:S04]  /*110f0*/  IMAD.MOV.U32 R2, RZ, RZ, R5 ;  /* 0x000000ffff027224 */ /* 0x000fc800078e0005 */
[----:B------:R-:W-:-:S08]  /*11100*/  IMAD.WIDE.U32.X R2, R13, UR7, R2, P0 ;  /* 0x000000070d027c25 */ /* 0x000fd000080e0402 */
.L_x_237:
[--C-:B------:R-:W-:Y:S01]  /*11110*/  SHF.R.U64 R6, R2, UR9, R3.reuse ;  /* 0x0000000902067c19 */ /* 0x100fe20008001203 */
[----:B------:R-:W-:Y:S01]  /*11120*/  ULDC.64 UR6, c[0x0][0x720] ;  /* 0x0001c80000067ab9 */ /* 0x000fe20000000a00 */
[----:B------:R-:W-:Y:S01]  /*11130*/  SHF.R.U32.HI R2, RZ, UR9, R3 ;  /* 0x00000009ff027c19 */ /* 0x000fe20008011603 */
[----:B------:R-:W-:Y:S01]  /*11140*/  IMAD.MOV.U32 R3, RZ, RZ, R17 ;  /* 0x000000ffff037224 */ /* 0x000fe200078e0011 */
[----:B------:R-:W-:Y:S01]  /*11150*/  IADD3 R5, P0, RZ, -R6, RZ ;  /* 0x80000006ff057210 */ /* 0x000fe20007f1e0ff */
[----:B------:R-:W2:Y:S01]  /*11160*/  LDC R16, c[0x0][0x144] ;  /* 0x00005100ff107b82 */ /* 0x000ea20000000800 */
[----:B0-----:R-:W-:Y:S01]  /*11170*/  I2FP.F32.U32 R7, R11 ;  /* 0x0000000b00077245 */ /* 0x001fe20000201000 */
[----:B------:R-:W-:Y:S01]  /*11180*/  ULDC.64 UR10, c[0x0][0x740] ;  /* 0x0001d000000a7ab9 */ /* 0x000fe20000000a00 */
[----:B------:R-:W-:Y:S01]  /*11190*/  ULDC UR8, c[0x0][0x708] ;  /* 0x0001c20000087ab9 */ /* 0x000fe20000000800 */
[----:B------:R-:W-:Y:S01]  /*111a0*/  IMAD.X R2, RZ, RZ, ~R2, P0 ;  /* 0x000000ffff027224 */ /* 0x000fe200000e0e02 */
[----:B------:R-:W-:-:S03]  /*111b0*/  ISETP.NE.U32.AND P0, PT, RZ, UR10, PT ;  /* 0x0000000aff007c0c */ /* 0x000fc6000bf05070 */
[----:B------:R-:W-:Y:S01]  /*111c0*/  IMAD R4, R2, UR6, RZ ;  /* 0x0000000602047c24 */ /* 0x000fe2000f8e02ff */
[----:B------:R-:W-:Y:S01]  /*111d0*/  MOV R2, R12 ;  /* 0x0000000c00027202 */ /* 0x000fe20000000f00 */
[----:B------:R-:W0:Y:S01]  /*111e0*/  LDC R13, c[0x0][0x148] ;  /* 0x00005200ff0d7b82 */ /* 0x000e220000000800 */
[----:B------:R-:W-:-:S03]  /*111f0*/  ISETP.NE.AND.EX P0, PT, RZ, UR11, PT, P0 ;  /* 0x0000000bff007c0c */ /* 0x000fc6000bf05300 */
[----:B------:R-:W-:Y:S01]  /*11200*/  IMAD.WIDE.U32 R2, R5, UR6, R2 ;  /* 0x0000000605027c25 */ /* 0x000fe2000f8e0002 */
[----:B------:R-:W-:-:S03]  /*11210*/  ULDC UR6, c[0x0][0x150] ;  /* 0x0000540000067ab9 */ /* 0x000fc60000000800 */
[----:B------:R-:W-:Y:S02]  /*11220*/  IMAD R5, R5, UR7, R4 ;  /* 0x0000000705057c24 */ /* 0x000fe4000f8e0204 */
[----:B------:R-:W-:Y:S01]  /*11230*/  FMUL R4, R7, UR6 ;  /* 0x0000000607047c20 */ /* 0x000fe20008400000 */
[----:B------:R-:W-:Y:S01]  /*11240*/  ULDC UR6, c[0x0][0x718] ;  /* 0x0001c60000067ab9 */ /* 0x000fe20000000800 */
[----:B------:R-:W-:Y:S01]  /*11250*/  ULDC UR7, c[0x0][0x154] ;  /* 0x0000550000077ab9 */ /* 0x000fe20000000800 */
[----:B------:R-:W-:-:S03]  /*11260*/  IMAD.IADD R3, R3, 0x1, R5 ;  /* 0x0000000103037824 */ /* 0x000fc600078e0205 */
[----:B------:R-:W3:Y:S02]  /*11270*/  F2I.U32.TRUNC.NTZ R4, R4 ;  /* 0x0000000400047305 */ /* 0x000ee4000020f000 */
[----:B------:R-:W-:Y:S02]  /*11280*/  SHF.R.U64 R7, R2, UR6, R3 ;  /* 0x0000000602077c19 */ /* 0x000fe40008001203 */
[----:B-1----:R-:W-:-:S05]  /*11290*/  I2FP.F32.U32 R2, R10 ;  /* 0x0000000a00027245 */ /* 0x002fca0000201000 */
[----:B------:R-:W-:Y:S01]  /*112a0*/  FMUL R5, R2, UR7 ;  /* 0x0000000702057c20 */ /* 0x000fe20008400000 */
[----:B------:R-:W-:Y:S01]  /*112b0*/  SHF.R.U32.HI R2, RZ, UR6, R3 ;  /* 0x00000006ff027c19 */ /* 0x000fe20008011603 */
[----:B------:R-:W-:Y:S02]  /*112c0*/  ULDC UR6, c[0x0][0x758] ;  /* 0x0001d60000067ab9 */ /* 0x000fe40000000800 */
[----:B------:R1:W4:Y:S01]  /*112d0*/  F2I.U32.TRUNC.NTZ R15, R5 ;  /* 0x00000005000f7305 */ /* 0x000322000020f000 */
[--C-:B------:R-:W-:Y:S02]  /*112e0*/  SHF.R.U64 R14, R7, UR8, R2.reuse ;  /* 0x00000008070e7c19 */ /* 0x100fe40008001202 */
[----:B------:R-:W-:Y:S01]  /*112f0*/  SHF.R.U32.HI R3, RZ, UR8, R2 ;  /* 0x00000008ff037c19 */ /* 0x000fe20008011602 */
[----:B---3--:R-:W-:-:S03]  /*11300*/  IMAD.MOV R2, RZ, RZ, -R4 ;  /* 0x000000ffff027224 */ /* 0x008fc600078e0a04 */
[----:B------:R-:W-:Y:S01]  /*11310*/  SHF.R.U64 R12, R14, UR6, R3 ;  /* 0x000000060e0c7c19 */ /* 0x000fe20008001203 */
[----:B--2---:R-:W-:Y:S01]  /*11320*/  IMAD R17, R16, R2, R11 ;  /* 0x0000000210117224 */ /* 0x004fe200078e020b */
[----:B------:R-:W-:-:S03]  /*11330*/  SHF.R.U32.HI R4, RZ, UR6, R3 ;  /* 0x00000006ff047c19 */ /* 0x000fc60008011603 */
[----:B------:R-:W-:Y:S02]  /*11340*/  IMAD.MOV.U32 R2, RZ, RZ, R12 ;  /* 0x000000ffff027224 */ /* 0x000fe400078e000c */
[----:B------:R-:W-:Y:S01]  /*11350*/  IMAD.MOV.U32 R3, RZ, RZ, R4 ;  /* 0x000000ffff037224 */ /* 0x000fe200078e0004 */
[----:B-1--4-:R-:W-:Y:S06]  /*11360*/  @!P0 BRA `(.L_x_238) ;  /* 0x0000000000288947 */ /* 0x012fec0003800000 */
[----:B------:R-:W-:Y:S02]  /*11370*/  ULDC UR6, c[0x0][0x74c] ;  /* 0x0001d30000067ab9 */ /* 0x000fe40000000800 */
[----:B------:R-:W-:-:S05]  /*11380*/  IADD3 R3, P0, R12, UR6, RZ ;  /* 0x000000060c037c10 */ /* 0x000fca000ff1e0ff */
[----:B------:R-:W-:-:S04]  /*11390*/  IMAD.X R11, RZ, RZ, R4, P0 ;  /* 0x000000ffff0b7224 */ /* 0x000fc800000e0604 */
[----:B------:R-:W-:-:S04]  /*113a0*/  IMAD.WIDE.U32 R4, R11, UR10, RZ ;  /* 0x0000000a0b047c25 */ /* 0x000fc8000f8e00ff */
[----:B------:R-:W-:-:S04]  /*113b0*/  IMAD.WIDE.U32 R4, P0, R3, UR11, R4 ;  /* 0x0000000b03047c25 */ /* 0x000fc8000f800004 */
[----:B------:R-:W-:-:S04]  /*113c0*/  IMAD.WIDE.U32 R2, R3, UR10, RZ ;  /* 0x0000000a03027c25 */ /* 0x000fc8000f8e00ff */
[----:B------:R-:W-:Y:S01]  /*113d0*/  IMAD.MOV.U32 R2, RZ, RZ, R5 ;  /* 0x000000ffff027224 */ /* 0x000fe200078e0005 */
[----:B------:R-:W-:Y:S01]  /*113e0*/  IADD3 RZ, P1, R3, R4, RZ ;  /* 0x0000000403ff7210 */ /* 0x000fe20007f3e0ff */
[----:B------:R-:W-:-:S04]  /*113f0*/  IMAD.X R3, RZ, RZ, RZ, P0 ;  /* 0x000000ffff037224 */ /* 0x000fc800000e06ff */
[----:B------:R-:W-:-:S08]  /*11400*/  IMAD.WIDE.U32.X R2, R11, UR11, R2, P1 ;  /* 0x0000000b0b027c25 */ /* 0x000fd000088e0402 */
.L_x_238:
[----:B------:R-:W-:Y:S01]  /*11410*/  ULDC UR6, c[0x0][0x748] ;  /* 0x0001d20000067ab9 */ /* 0x000fe20000000800 */
[----:B------:R-:W-:Y:S01]  /*11420*/  IADD3 R15, -R15, RZ, RZ ;  /* 0x000000ff0f0f7210 */ /* 0x000fe20007ffe1ff */
[----:B------:R-:W-:Y:S01]  /*11430*/  ULDC UR7, c[0x0][0x710] ;  /* 0x0001c40000077ab9 */ /* 0x000fe20000000800 */
[----:B------:R-:W-:Y:S01]  /*11440*/  SHF.R.U64 R3, R2, UR6, R3 ;  /* 0x0000000602037c19 */ /* 0x000fe20008001203 */
[----:B------:R-:W-:Y:S01]  /*11450*/  ULDC UR6, c[0x0][0x738] ;  /* 0x0001ce0000067ab9 */ /* 0x000fe20000000800 */
[----:B------:R-:W-:Y:S01]  /*11460*/  LOP3.LUT R2, R14, UR32, RZ, 0xc0, !PT ;  /* 0x000000200e027c12 */ /* 0x000fe2000f8ec0ff */
[----:B0-----:R-:W-:Y:S01]  /*11470*/  @P5 IMAD R17, R13, R15, R10 ;  /* 0x0000000f0d115224 */ /* 0x001fe200078e020a */
[----:B------:R-:W-:Y:S01]  /*11480*/  LOP3.LUT R7, R7, UR4, RZ, 0xc0, !PT ;  /* 0x0000000407077c12 */ /* 0x000fe2000f8ec0ff */
[----:B------:R-:W-:Y:S02]  /*11490*/  IMAD.MOV R5, RZ, RZ, -R3 ;  /* 0x000000ffff057224 */ /* 0x000fe400078e0a03 */
[----:B------:R-:W-:-:S02]  /*114a0*/  IMAD R2, R3, UR5, R2 ;  /* 0x0000000503027c24 */ /* 0x000fc4000f8e0202 */
[----:B------:R-:W-:Y:S01]  /*114b0*/  IMAD R12, R5, UR6, R12 ;  /* 0x00000006050c7c24 */ /* 0x000fe2000f8e020c */
[----:B------:R-:W-:Y:S01]  /*114c0*/  ULDC UR6, c[0x0][0x700] ;  /* 0x0001c00000067ab9 */ /* 0x000fe20000000800 */
[----:B------:R-:W-:Y:S02]  /*114d0*/  IMAD R5, R2, UR7, R17 ;  /* 0x0000000702057c24 */ /* 0x000fe4000f8e0211 */
[----:B------:R-:W-:Y:S02]  /*114e0*/  IMAD R12, R12, UR6, R7 ;  /* 0x000000060c0c7c24 */ /* 0x000fe4000f8e0207 */
[----:B------:R-:W-:-:S03]  /*114f0*/  IMAD.MOV.U32 R2, RZ, RZ, 0x1 ;  /* 0x00000001ff027424 */ /* 0x000fc600078e00ff */
[----:B------:R-:W-:Y:S02]  /*11500*/  SEL R7, R12, R5, !P5 ;  /* 0x000000050c077207 */ /* 0x000fe40006800000 */
[----:B------:R-:W-:-:S07]  /*11510*/  SEL R5, R5, R12, !P5 ;  /* 0x0000000c05057207 */ /* 0x000fce0006800000 */
.L_x_236:
[----:B------:R-:W-:Y:S05]  /*11520*/  BSYNC B1 ;  /* 0x0000000000017941 */ /* 0x000fea0003800000 */
.L_x_235:
[----:B------:R-:W-:-:S13]  /*11530*/  LOP3.LUT P0, RZ, R2, 0xff, RZ, 0xc0, !PT ;  /* 0x000000ff02ff7812 */ /* 0x000fda000780c0ff */
[----:B------:R-:W-:Y:S05]  /*11540*/  @P0 BRA `(.L_x_239) ;  /* 0xfffffff000f00947 */ /* 0x000fea000383ffff */
[----:B------:R-:W-:Y:S05]  /*11550*/  BSYNC B0 ;  /* 0x0000000000007941 */ /* 0x000fea0003800000 */
.L_x_228:
[----:B------:R-:W-:-:S03]  /*11560*/  UMOV UR6, 0xffffffff ;  /* 0xffffffff00067882 */ /* 0x000fc60000000000 */
[----:B------:R-:W-:Y:S05]  /*11570*/  BRA.DIV UR6, `(.L_x_240) ;  /* 0x0000000606e87947 */ /* 0x000fea000b800000 */
[----:B------:R-:W-:-:S13]  /*11580*/  ELECT P0, URZ, PT ;  /* 0x00000000003f782f */ /* 0x000fda0003800000 */
.L_x_260:
[----:B------:R-:W-:Y:S04]  /*11590*/  BSSY B0, `(.L_x_241) ;  /* 0x0000062000007945 */ /* 0x000fe80003800000 */
[----:B------:R-:W-:Y:S05]  /*115a0*/  @!P0 BRA `(.L_x_242) ;  /* 0x0000000400808947 */ /* 0x000fea0003800000 */
[----:B------:R-:W-:-:S04]  /*115b0*/  ULOP3.LUT UR6, UR13, 0x2, URZ, 0xfc, !UPT ;  /* 0x000000020d067892 */ /* 0x000fc8000f8efc3f */
[----:B------:R-:W-:-:S06]  /*115c0*/  UISETP.NE.AND UP0, UPT, UR6, 0x3, UPT ;  /* 0x000000030600788c */ /* 0x000fcc000bf05270 */
[----:B------:R-:W-:-:S13]  /*115d0*/  PLOP3.LUT P0, PT, PT, PT, UP0, 0x80, 0x0 ;  /* 0x000000000000781c */ /* 0x000fda0003f0f008 */
[----:B------:R-:W-:Y:S05]  /*115e0*/  @!P0 BRA `(.L_x_243) ;  /* 0x0000000000048947 */ /* 0x000fea0003800000 */
[----:B------:R-:W-:Y:S01]  /*115f0*/  BPT.TRAP 0x1 ;  /* 0x000000040000795c */ /* 0x000fe20000300000 */
.L_x_243:
[----:B------:R-:W0:Y:S01]  /*11600*/  S2R R3, SR_CgaCtaId ;  /* 0x0000000000037919 */ /* 0x000e220000008800 */
[----:B------:R-:W-:-:S04]  /*11610*/  MOV R2, 0x400 ;  /* 0x0000040000027802 */ /* 0x000fc80000000f00 */
[----:B0-----:R-:W-:Y:S02]  /*11620*/  LEA R3, R3, R2, 0x18 ;  /* 0x0000000203037211 */ /* 0x001fe400078ec0ff */
[----:B------:R-:W-:-:S03]  /*11630*/  SHF.L.U32 R2, R0, 0x1f, RZ ;  /* 0x0000001f00027819 */ /* 0x000fc600000006ff */
[----:B------:R-:W-:-:S04]  /*11640*/  VIADD R3, R3, 0x50 ;  /* 0x0000005003037836 */ /* 0x000fc80000000000 */
[C---:B------:R-:W-:Y:S02]  /*11650*/  IMAD R7, R8.reuse, 0x8, R3 ;  /* 0x0000000808077824 */ /* 0x040fe400078e0203 */
[----:B------:R-:W-:Y:S02]  /*11660*/  VIADD R8, R8, 0x1 ;  /* 0x0000000108087836 */ /* 0x000fe40000000000 */
[----:B------:R-:W0:Y:S03]  /*11670*/  SYNCS.PHASECHK.TRANS64.TRYWAIT P0, [R7+URZ], R2 ;  /* 0x00000002070075a7 */ /* 0x000e26000800017f */
[----:B------:R-:W-:-:S04]  /*11680*/  ISETP.NE.AND P1, PT, R8, 0xa, PT ;  /* 0x0000000a0800780c */ /* 0x000fc80003f25270 */
[----:B------:R-:W-:Y:S02]  /*11690*/  SEL R5, RZ, 0x1, P1 ;  /* 0x00000001ff057807 */ /* 0x000fe40000800000 */
[----:B------:R-:W-:Y:S02]  /*116a0*/  SEL R8, R8, RZ, P1 ;  /* 0x000000ff08087207 */ /* 0x000fe40000800000 */
[----:B------:R-:W-:-:S03]  /*116b0*/  LOP3.LUT R5, R0, R5, RZ, 0x3c, !PT ;  /* 0x0000000500057212 */ /* 0x000fc600078e3cff */
[----:B------:R-:W-:Y:S01]  /*116c0*/  IMAD R9, R8, 0x8, R3 ;  /* 0x0000000808097824 */ /* 0x000fe200078e0203 */
[----:B------:R-:W-:Y:S01]  /*116d0*/  SHF.L.U32 R4, R5, 0x1f, RZ ;  /* 0x0000001f05047819 */ /* 0x000fe200000006ff */
[----:B0-----:R-:W-:Y:S06]  /*116e0*/  @!P0 BRA `(.L_x_244) ;  /* 0x0000000400ac8947 */ /* 0x001fec0003800000 */
.L_x_261:
[----:B------:R-:W1:Y:S01]  /*116f0*/  SYNCS.PHASECHK.TRANS64.TRYWAIT P0, [R9+URZ], R4 ;  /* 0x00000004090075a7 */ /* 0x000e62000800017f */
[----:B------:R-:W-:-:S05]  /*11700*/  VIADD R0, R8, 0x1 ;  /* 0x0000000108007836 */ /* 0x000fca0000000000 */
[----:B------:R-:W-:-:S04]  /*11710*/  ISETP.NE.AND P1, PT, R0, 0xa, PT ;  /* 0x0000000a0000780c */ /* 0x000fc80003f25270 */
[----:B0-----:R-:W-:Y:S02]  /*11720*/  SEL R2, RZ, 0x1, P1 ;  /* 0x00000001ff027807 */ /* 0x001fe40000800000 */
[----:B------:R-:W-:Y:S02]  /*11730*/  SEL R0, R0, RZ, P1 ;  /* 0x000000ff00007207 */ /* 0x000fe40000800000 */
[----:B------:R-:W-:-:S03]  /*11740*/  LOP3.LUT R7, R5, R2, RZ, 0x3c, !PT ;  /* 0x0000000205077212 */ /* 0x000fc600078e3cff */
[----:B------:R-:W-:Y:S01]  /*11750*/  IMAD R6, R0, 0x8, R3 ;  /* 0x0000000800067824 */ /* 0x000fe200078e0203 */
[----:B------:R-:W-:Y:S01]  /*11760*/  SHF.L.U32 R5, R7, 0x1f, RZ ;  /* 0x0000001f07057819 */ /* 0x000fe200000006ff */
[----:B-1----:R-:W-:Y:S06]  /*11770*/  @!P0 BRA `(.L_x_245) ;  /* 0x00000004009c8947 */ /* 0x002fec0003800000 */
.L_x_262:
[----:B------:R-:W1:Y:S01]  /*11780*/  SYNCS.PHASECHK.TRANS64.TRYWAIT P0, [R6+URZ], R5 ;  /* 0x00000005060075a7 */ /* 0x000e62000800017f */
[----:B------:R-:W-:-:S04]  /*11790*/  IADD3 R0, R0, 0x1, RZ ;  /* 0x0000000100007810 */ /* 0x000fc80007ffe0ff */
[----:B------:R-:W-:-:S04]  /*117a0*/  ISETP.NE.AND P1, PT, R0, 0xa, PT ;  /* 0x0000000a0000780c */ /* 0x000fc80003f25270 */
[----:B------:R-:W-:Y:S02]  /*117b0*/  SEL R2, RZ, 0x1, P1 ;  /* 0x00000001ff027807 */ /* 0x000fe40000800000 */
[----:B------:R-:W-:Y:S02]  /*117c0*/  SEL R0, R0, RZ, P1 ;  /* 0x000000ff00007207 */ /* 0x000fe40000800000 */
[----:B------:R-:W-:-:S03]  /*117d0*/  LOP3.LUT R7, R7, R2, RZ, 0x3c, !PT ;  /* 0x0000000207077212 */ /* 0x000fc600078e3cff */
[----:B0-----:R-:W-:Y:S01]  /*117e0*/  IMAD R9, R0, 0x8, R3 ;  /* 0x0000000800097824 */ /* 0x001fe200078e0203 */
[----:B------:R-:W-:Y:S01]  /*117f0*/  SHF.L.U32 R4, R7, 0x1f, RZ ;  /* 0x0000001f07047819 */ /* 0x000fe200000006ff */
[----:B-1----:R-:W-:Y:S06]  /*11800*/  @!P0 BRA `(.L_x_246) ;  /* 0x00000004008c8947 */ /* 0x002fec0003800000 */
.L_x_263:
[----:B------:R-:W1:Y:S01]  /*11810*/  SYNCS.PHASECHK.TRANS64.TRYWAIT P0, [R9+URZ], R4 ;  /* 0x00000004090075a7 */ /* 0x000e62000800017f */
[----:B------:R-:W-:-:S05]  /*11820*/  VIADD R0, R0, 0x1 ;  /* 0x0000000100007836 */ /* 0x000fca0000000000 */
[----:B------:R-:W-:-:S04]  /*11830*/  ISETP.NE.AND P1, PT, R0, 0xa, PT ;  /* 0x0000000a0000780c */ /* 0x000fc80003f25270 */
[----:B------:R-:W-:Y:S02]  /*11840*/  SEL R2, RZ, 0x1, P1 ;  /* 0x00000001ff027807 */ /* 0x000fe40000800000 */
[----:B------:R-:W-:Y:S02]  /*11850*/  SEL R0, R0, RZ, P1 ;  /* 0x000000ff00007207 */ /* 0x000fe40000800000 */
[----:B------:R-:W-:-:S03]  /*11860*/  LOP3.LUT R7, R7, R2, RZ, 0x3c, !PT ;  /* 0x0000000207077212 */ /* 0x000fc600078e3cff */
[----:B0-----:R-:W-:Y:S01]  /*11870*/  IMAD R6, R0, 0x8, R3 ;  /* 0x0000000800067824 */ /* 0x001fe200078e0203 */
[----:B------:R-:W-:Y:S01]  /*11880*/  SHF.L.U32 R5, R7, 0x1f, RZ ;  /* 0x0000001f07057819 */ /* 0x000fe200000006ff */
[----:B-1----:R-:W-:Y:S06]  /*11890*/  @!P0 BRA `(.L_x_247) ;  /* 0x00000004007c8947 */ /* 0x002fec0003800000 */
.L_x_264:
        /* <DEDUP_REMOVED lines=9> */
.L_x_265:
        /* <DEDUP_REMOVED lines=9> */
.L_x_266:
[----:B------:R-:W1:Y:S01]  /*119c0*/  SYNCS.PHASECHK.TRANS64.TRYWAIT P0, [R6+URZ], R5 ;  /* 0x00000005060075a7 */ /* 0x000e62000800017f */
[----:B------:R-:W-:-:S05]  /*119d0*/  VIADD R0, R0, 0x1 ;  /* 0x0000000100007836 */ /* 0x000fca0000000000 */
[----:B------:R-:W-:-:S04]  /*119e0*/  ISETP.NE.AND P1, PT, R0, 0xa, PT ;  /* 0x0000000a0000780c */ /* 0x000fc80003f25270 */
[----:B------:R-:W-:Y:S02]  /*119f0*/  SEL R2, RZ, 0x1, P1 ;  /* 0x00000001ff027807 */ /* 0x000fe40000800000 */
[----:B------:R-:W-:Y:S02]  /*11a00*/  SEL R0, R0, RZ, P1 ;  /* 0x000000ff00007207 */ /* 0x000fe40000800000 */
[----:B------:R-:W-:Y:S02]  /*11a10*/  LOP3.LUT R7, R7, R2, RZ, 0x3c, !PT ;  /* 0x0000000207077212 */ /* 0x000fe400078e3cff */
[----:B0-----:R-:W-:Y:S02]  /*11a20*/  LEA R9, R0, R3, 0x3 ;  /* 0x0000000300097211 */ /* 0x001fe400078e18ff */
[----:B------:R-:W-:Y:S01]  /*11a30*/  SHF.L.U32 R4, R7, 0x1f, RZ ;  /* 0x0000001f07047819 */ /* 0x000fe200000006ff */
[----:B-1----:R-:W-:Y:S06]  /*11a40*/  @!P0 BRA `(.L_x_250) ;  /* 0x00000004004c8947 */ /* 0x002fec0003800000 */
.L_x_267:
        /* <DEDUP_REMOVED lines=9> */
.L_x_268:
[----:B------:R-:W1:Y:S01]  /*11ae0*/  SYNCS.PHASECHK.TRANS64.TRYWAIT P0, [R6+URZ], R5 ;  /* 0x00000005060075a7 */ /* 0x000e62000800017f */
[----:B------:R-:W-:-:S05]  /*11af0*/  VIADD R0, R0, 0x1 ;  /* 0x0000000100007836 */ /* 0x000fca0000000000 */
[----:B------:R-:W-:-:S04]  /*11b00*/  ISETP.NE.AND P1, PT, R0, 0xa, PT ;  /* 0x0000000a0000780c */ /* 0x000fc80003f25270 */
[----:B------:R-:W-:Y:S02]  /*11b10*/  SEL R2, RZ, 0x1, P1 ;  /* 0x00000001ff027807 */ /* 0x000fe40000800000 */
[----:B------:R-:W-:Y:S02]  /*11b20*/  SEL R0, R0, RZ, P1 ;  /* 0x000000ff00007207 */ /* 0x000fe40000800000 */
[----:B------:R-:W-:Y:S01]  /*11b30*/  LOP3.LUT R2, R7, R2, RZ, 0x3c, !PT ;  /* 0x0000000207027212 */ /* 0x000fe200078e3cff */
[----:B-1----:R-:W-:Y:S06]  /*11b40*/  @!P0 BRA `(.L_x_252) ;  /* 0x0000000400348947 */ /* 0x002fec0003800000 */
.L_x_269:
[----:B------:R-:W-:Y:S01]  /*11b50*/  IMAD R3, R0, 0x8, R3 ;  /* 0x0000000800037824 */ /* 0x000fe200078e0203 */
[----:B------:R-:W-:-:S07]  /*11b60*/  SHF.L.U32 R0, R2, 0x1f, RZ ;  /* 0x0000001f02007819 */ /* 0x000fce00000006ff */
.L_x_253:
[----:B--2---:R2:W3:Y:S02]  /*11b70*/  SYNCS.PHASECHK.TRANS64.TRYWAIT P0, [R3+URZ], R0 ;  /* 0x00000000030075a7 */ /* 0x0044e4000800017f */
[----:B---3--:R-:W-:Y:S05]  /*11b80*/  @!P0 NANOSLEEP.SYNCS 0x989680 ;  /* 0x009896800000895d */ /* 0x008fea0003900000 */
[----:B------:R-:W3:Y:S02]  /*11b90*/  @!P0 SYNCS.PHASECHK.TRANS64 P0, [R3+URZ], R0 ;  /* 0x00000000030085a7 */ /* 0x000ee4000800007f */
[----:B---3--:R-:W-:Y:S05]  /*11ba0*/  @!P0 BRA `(.L_x_253) ;  /* 0xfffffffc00f08947 */ /* 0x008fea000383ffff */
.L_x_242:
[----:B------:R-:W-:Y:S05]  /*11bb0*/  BSYNC B0 ;  /* 0x0000000000007941 */ /* 0x000fea0003800000 */
.L_x_241:
[----:B------:R-:W-:Y:S05]  /*11bc0*/  EXIT ;  /* 0x000000000000794d */ /* 0x000fea0003800000 */
.L_x_22:
[----:B-----5:R1:W-:Y:S02]  /*11bd0*/  STL [R1+0x8c], R0 ;  /* 0x00008c0001007387 */ /* 0x0203e40000100800 */
[----:B-1----:R-:W-:-:S04]  /*11be0*/  IMAD.U32 R0, RZ, RZ, UR8 ;  /* 0x00000008ff007e24 */ /* 0x002fc8000f8e00ff */
[----:B------:R1:W2:Y:S03]  /*11bf0*/  SYNCS.PHASECHK.TRANS64.TRYWAIT P1, [R0+URZ], R152 ;  /* 0x00000098000075a7 */ /* 0x0002a6000802017f */
[----:B--2---:R-:W-:Y:S05]  /*11c00*/  @!P1 NANOSLEEP.SYNCS 0x989680 ;  /* 0x009896800000995d */ /* 0x004fea0003900000 */
[----:B------:R1:W2:Y:S02]  /*11c10*/  @!P1 SYNCS.PHASECHK.TRANS64 P1, [R0+URZ], R152 ;  /* 0x00000098000095a7 */ /* 0x0002a4000802007f */
[----:B-1----:R1:W5:Y:S02]  /*11c20*/  LDL.LU R0, [R1+0x8c] ;  /* 0x00008c0001007983 */ /* 0x0023640000300800 */
[----:B-12---:R-:W-:Y:S05]  /*11c30*/  @!P1 BRA `(.L_x_22) ;  /* 0xfffffffc00e49947 */ /* 0x006fea000383ffff */
[----:B------:R-:W-:Y:S05]  /*11c40*/  BRA `(.L_x_21) ;  /* 0xffffff0000c07947 */ /* 0x000fea000383ffff */
.L_x_229:
[----:B------:R-:W-:Y:S01]  /*11c50*/  BSSY B1, `(.L_x_254) ;  /* 0x0000006000017945 */ /* 0x000fe20003800000 */
[----:B------:R-:W-:-:S07]  /*11c60*/  IMAD.MOV.U32 R2, RZ, RZ, -0x1 ;  /* 0xffffffffff027424 */ /* 0x000fce00078e00ff */
[----:B------:R-:W-:Y:S05]  /*11c70*/  WARPSYNC.COLLECTIVE R2, `(.L_x_255) ;  /* 0x00000000020c7348 */ /* 0x000fea0003c00000 */
[----:B------:R-:W-:Y:S02]  /*11c80*/  ELECT P0, UR62, PT ;  /* 0x00000000003e782f */ /* 0x000fe40003800000 */
[----:B------:R-:W-:Y:S01]  /*11c90*/  MOV R2, UR62 ;  /* 0x0000003e00027c02 */ /* 0x000fe20008000f00 */
[----:B------:R-:W-:Y:S10]  /*11ca0*/  ENDCOLLECTIVE ;  /* 0x000000000000791b */ /* 0x000ff40003800000 */
.L_x_255:
[----:B------:R-:W-:Y:S05]  /*11cb0*/  BSYNC B1 ;  /* 0x0000000000017941 */ /* 0x000fea0003800000 */
.L_x_254:
[----:B------:R-:W-:Y:S05]  /*11cc0*/  BRA `(.L_x_256) ;  /* 0xffffffec001c7947 */ /* 0x000fea000383ffff */
.L_x_232:
[----:B0-----:R0:W2:Y:S02]  /*11cd0*/  SYNCS.PHASECHK.TRANS64.TRYWAIT P0, [R11+URZ+0x50], R4 ;  /* 0x000050040b0075a7 */ /* 0x0010a4000800017f */
[----:B--2---:R-:W-:Y:S05]  /*11ce0*/  @!P0 NANOSLEEP.SYNCS 0x989680 ;  /* 0x009896800000895d */ /* 0x004fea0003900000 */
[----:B------:R-:W2:Y:S02]  /*11cf0*/  @!P0 SYNCS.PHASECHK.TRANS64 P0, [R11+URZ+0x50], R4 ;  /* 0x000050040b0085a7 */ /* 0x000ea4000800007f */
[----:B--2---:R-:W-:Y:S05]  /*11d00*/  @!P0 BRA `(.L_x_232) ;  /* 0xfffffffc00f08947 */ /* 0x004fea000383ffff */
[----:B------:R-:W-:Y:S05]  /*11d10*/  BRA `(.L_x_257) ;  /* 0xffffffec00607947 */ /* 0x000fea000383ffff */
.L_x_240:
[----:B------:R-:W-:Y:S01]  /*11d20*/  BSSY B0, `(.L_x_258) ;  /* 0x0000006000007945 */ /* 0x000fe20003800000 */
[----:B------:R-:W-:-:S07]  /*11d30*/  IMAD.MOV.U32 R2, RZ, RZ, -0x1 ;  /* 0xffffffffff027424 */ /* 0x000fce00078e00ff */
[----:B------:R-:W-:Y:S05]  /*11d40*/  WARPSYNC.COLLECTIVE R2, `(.L_x_259) ;  /* 0x00000000020c7348 */ /* 0x000fea0003c00000 */
[----:B------:R-:W-:Y:S02]  /*11d50*/  ELECT P0, UR62, PT ;  /* 0x00000000003e782f */ /* 0x000fe40003800000 */
[----:B------:R-:W-:Y:S01]  /*11d60*/  MOV R2, UR62 ;  /* 0x0000003e00027c02 */ /* 0x000fe20008000f00 */
[----:B------:R-:W-:Y:S10]  /*11d70*/  ENDCOLLECTIVE ;  /* 0x000000000000791b */ /* 0x000ff40003800000 */
.L_x_259:
[----:B------:R-:W-:Y:S05]  /*11d80*/  BSYNC B0 ;  /* 0x0000000000007941 */ /* 0x000fea0003800000 */
.L_x_258:
[----:B------:R-:W-:Y:S05]  /*11d90*/  BRA `(.L_x_260) ;  /* 0xfffffff400fc7947 */ /* 0x000fea000383ffff */
.L_x_244:
[----:B0-----:R0:W1:Y:S02]  /*11da0*/  SYNCS.PHASECHK.TRANS64.TRYWAIT P0, [R7+URZ], R2 ;  /* 0x00000002070075a7 */ /* 0x001064000800017f */
[----:B-1----:R-:W-:Y:S05]  /*11db0*/  @!P0 NANOSLEEP.SYNCS 0x989680 ;  /* 0x009896800000895d */ /* 0x002fea0003900000 */
[----:B------:R-:W1:Y:S02]  /*11dc0*/  @!P0 SYNCS.PHASECHK.TRANS64 P0, [R7+URZ], R2 ;  /* 0x00000002070085a7 */ /* 0x000e64000800007f */
[----:B-1----:R-:W-:Y:S05]  /*11dd0*/  @!P0 BRA `(.L_x_244) ;  /* 0xfffffffc00f08947 */ /* 0x002fea000383ffff */
[----:B------:R-:W-:Y:S05]  /*11de0*/  BRA `(.L_x_261) ;  /* 0xfffffff800407947 */ /* 0x000fea000383ffff */
.L_x_245:
[----:B0-----:R0:W1:Y:S02]  /*11df0*/  SYNCS.PHASECHK.TRANS64.TRYWAIT P0, [R9+URZ], R4 ;  /* 0x00000004090075a7 */ /* 0x001064000800017f */
[----:B-1----:R-:W-:Y:S05]  /*11e00*/  @!P0 NANOSLEEP.SYNCS 0x989680 ;  /* 0x009896800000895d */ /* 0x002fea0003900000 */
[----:B------:R-:W1:Y:S02]  /*11e10*/  @!P0 SYNCS.PHASECHK.TRANS64 P0, [R9+URZ], R4 ;  /* 0x00000004090085a7 */ /* 0x000e64000800007f */
[----:B-1----:R-:W-:Y:S05]  /*11e20*/  @!P0 BRA `(.L_x_245) ;  /* 0xfffffffc00f08947 */ /* 0x002fea000383ffff */
[----:B------:R-:W-:Y:S05]  /*11e30*/  BRA `(.L_x_262) ;  /* 0xfffffff800507947 */ /* 0x000fea000383ffff */
.L_x_246:
[----:B0-----:R0:W1:Y:S02]  /*11e40*/  SYNCS.PHASECHK.TRANS64.TRYWAIT P0, [R6+URZ], R5 ;  /* 0x00000005060075a7 */ /* 0x001064000800017f */
[----:B-1----:R-:W-:Y:S05]  /*11e50*/  @!P0 NANOSLEEP.SYNCS 0x989680 ;  /* 0x009896800000895d */ /* 0x002fea0003900000 */
[----:B------:R-:W1:Y:S02]  /*11e60*/  @!P0 SYNCS.PHASECHK.TRANS64 P0, [R6+URZ], R5 ;  /* 0x00000005060085a7 */ /* 0x000e64000800007f */
[----:B-1----:R-:W-:Y:S05]  /*11e70*/  @!P0 BRA `(.L_x_246) ;  /* 0xfffffffc00f08947 */ /* 0x002fea000383ffff */
[----:B------:R-:W-:Y:S05]  /*11e80*/  BRA `(.L_x_263) ;  /* 0xfffffff800607947 */ /* 0x000fea000383ffff */
.L_x_247:
[----:B0-----:R0:W1:Y:S02]  /*11e90*/  SYNCS.PHASECHK.TRANS64.TRYWAIT P0, [R9+URZ], R4 ;  /* 0x00000004090075a7 */ /* 0x001064000800017f */
[----:B-1----:R-:W-:Y:S05]  /*11ea0*/  @!P0 NANOSLEEP.SYNCS 0x989680 ;  /* 0x009896800000895d */ /* 0x002fea0003900000 */
[----:B------:R-:W1:Y:S02]  /*11eb0*/  @!P0 SYNCS.PHASECHK.TRANS64 P0, [R9+URZ], R4 ;  /* 0x00000004090085a7 */ /* 0x000e64000800007f */
[----:B-1----:R-:W-:Y:S05]  /*11ec0*/  @!P0 BRA `(.L_x_247) ;  /* 0xfffffffc00f08947 */ /* 0x002fea000383ffff */
[----:B------:R-:W-:Y:S05]  /*11ed0*/  BRA `(.L_x_264) ;  /* 0xfffffff800707947 */ /* 0x000fea000383ffff */
.L_x_248:
[----:B0-----:R0:W1:Y:S02]  /*11ee0*/  SYNCS.PHASECHK.TRANS64.TRYWAIT P0, [R6+URZ], R5 ;  /* 0x00000005060075a7 */ /* 0x001064000800017f */
[----:B-1----:R-:W-:Y:S05]  /*11ef0*/  @!P0 NANOSLEEP.SYNCS 0x989680 ;  /* 0x009896800000895d */ /* 0x002fea0003900000 */
[----:B------:R-:W1:Y:S02]  /*11f00*/  @!P0 SYNCS.PHASECHK.TRANS64 P0, [R6+URZ], R5 ;  /* 0x00000005060085a7 */ /* 0x000e64000800007f */
[----:B-1----:R-:W-:Y:S05]  /*11f10*/  @!P0 BRA `(.L_x_248) ;  /* 0xfffffffc00f08947 */ /* 0x002fea000383ffff */
[----:B------:R-:W-:Y:S05]  /*11f20*/  BRA `(.L_x_265) ;  /* 0xfffffff800807947 */ /* 0x000fea000383ffff */
.L_x_249:
[----:B0-----:R0:W1:Y:S02]  /*11f30*/  SYNCS.PHASECHK.TRANS64.TRYWAIT P0, [R9+URZ], R4 ;  /* 0x00000004090075a7 */ /* 0x001064000800017f */
[----:B-1----:R-:W-:Y:S05]  /*11f40*/  @!P0 NANOSLEEP.SYNCS 0x989680 ;  /* 0x009896800000895d */ /* 0x002fea0003900000 */
[----:B------:R-:W1:Y:S02]  /*11f50*/  @!P0 SYNCS.PHASECHK.TRANS64 P0, [R9+URZ], R4 ;  /* 0x00000004090085a7 */ /* 0x000e64000800007f */
[----:B-1----:R-:W-:Y:S05]  /*11f60*/  @!P0 BRA `(.L_x_249) ;  /* 0xfffffffc00f08947 */ /* 0x002fea000383ffff */
[----:B------:R-:W-:Y:S05]  /*11f70*/  BRA `(.L_x_266) ;  /* 0xfffffff800907947 */ /* 0x000fea000383ffff */
.L_x_250:
[----:B0-----:R0:W1:Y:S02]  /*11f80*/  SYNCS.PHASECHK.TRANS64.TRYWAIT P0, [R6+URZ], R5 ;  /* 0x00000005060075a7 */ /* 0x001064000800017f */
[----:B-1----:R-:W-:Y:S05]  /*11f90*/  @!P0 NANOSLEEP.SYNCS 0x989680 ;  /* 0x009896800000895d */ /* 0x002fea0003900000 */
[----:B------:R-:W1:Y:S02]  /*11fa0*/  @!P0 SYNCS.PHASECHK.TRANS64 P0, [R6+URZ], R5 ;  /* 0x00000005060085a7 */ /* 0x000e64000800007f */
[----:B-1----:R-:W-:Y:S05]  /*11fb0*/  @!P0 BRA `(.L_x_250) ;  /* 0xfffffffc00f08947 */ /* 0x002fea000383ffff */
[----:B------:R-:W-:Y:S05]  /*11fc0*/  BRA `(.L_x_267) ;  /* 0xfffffff800a07947 */ /* 0x000fea000383ffff */
.L_x_251:
[----:B0-----:R0:W1:Y:S02]  /*11fd0*/  SYNCS.PHASECHK.TRANS64.TRYWAIT P0, [R9+URZ], R4 ;  /* 0x00000004090075a7 */ /* 0x001064000800017f */
[----:B-1----:R-:W-:Y:S05]  /*11fe0*/  @!P0 NANOSLEEP.SYNCS 0x989680 ;  /* 0x009896800000895d */ /* 0x002fea0003900000 */
[----:B------:R-:W1:Y:S02]  /*11ff0*/  @!P0 SYNCS.PHASECHK.TRANS64 P0, [R9+URZ], R4 ;  /* 0x00000004090085a7 */ /* 0x000e64000800007f */
[----:B-1----:R-:W-:Y:S05]  /*12000*/  @!P0 BRA `(.L_x_251) ;  /* 0xfffffffc00f08947 */ /* 0x002fea000383ffff */
[----:B------:R-:W-:Y:S05]  /*12010*/  BRA `(.L_x_268) ;  /* 0xfffffff800b07947 */ /* 0x000fea000383ffff */
.L_x_252:
[----:B-1----:R1:W2:Y:S02]  /*12020*/  SYNCS.PHASECHK.TRANS64.TRYWAIT P0, [R6+URZ], R5 ;  /* 0x00000005060075a7 */ /* 0x0022a4000800017f */
[----:B--2---:R-:W-:Y:S05]  /*12030*/  @!P0 NANOSLEEP.SYNCS 0x989680 ;  /* 0x009896800000895d */ /* 0x004fea0003900000 */
[----:B------:R-:W2:Y:S02]  /*12040*/  @!P0 SYNCS.PHASECHK.TRANS64 P0, [R6+URZ], R5 ;  /* 0x00000005060085a7 */ /* 0x000ea4000800007f */
[----:B--2---:R-:W-:Y:S05]  /*12050*/  @!P0 BRA `(.L_x_252) ;  /* 0xfffffffc00f08947 */ /* 0x004fea000383ffff */
[----:B------:R-:W-:Y:S05]  /*12060*/  BRA `(.L_x_269) ;  /* 0xfffffff800b87947 */ /* 0x000fea000383ffff */
.L_x_270:
[----:B------:R-:W-:-:S00]  /*12070*/  BRA `(.L_x_270) ;  /* 0xfffffffc00fc7947 */ /* 0x000fc0000383ffff */
[----:B------:R-:W-:-:S00]  /*12080*/  NOP ;  /* 0x0000000000007918 */ /* 0x000fc00000000000 */
[----:B------:R-:W-:-:S00]  /*12090*/  NOP ;  /* 0x0000000000007918 */ /* 0x000fc00000000000 */
[----:B------:R-:W-:-:S00]  /*120a0*/  NOP ;  /* 0x0000000000007918 */ /* 0x000fc00000000000 */
[----:B------:R-:W-:-:S00]  /*120b0*/  NOP ;  /* 0x0000000000007918 */ /* 0x000fc00000000000 */
[----:B------:R-:W-:-:S00]  /*120c0*/  NOP ;  /* 0x0000000000007918 */ /* 0x000fc00000000000 */
[----:B------:R-:W-:-:S00]  /*120d0*/  NOP ;  /* 0x0000000000007918 */ /* 0x000fc00000000000 */
[----:B------:R-:W-:-:S00]  /*120e0*/  NOP ;  /* 0x0000000000007918 */ /* 0x000fc00000000000 */
[----:B------:R-:W-:-:S00]  /*120f0*/  NOP ;  /* 0x0000000000007918 */ /* 0x000fc00000000000 */
.L_x_271:


//--------------------- .nv.shared._ZN7cutlass13device_kernelINS_4gemm6kernel13GemmUniversalIN4cute5tupleIJiiiiEEENS1_10collective13CollectiveMmaINS1_43MainloopSm90TmaGmmaWarpSpecializedSparseFP8ILi10ENS5_IJNS4_1CILi1EEENSA_ILi2EEESB_EEENS1_35KernelTmaWarpSpecializedCooperativeEEENS5_IJNSA_ILi128EEENSA_ILi256EEENSA_ILi64EEEEEENS_12float_e4m3_tENS5_IJNS4_6LayoutINS5_IJiNS5_IJSC_iEEEiEEENS5_IJlNS5_IJSB_SC_EEElEEEEENSL_INS5_IJNS5_IJSI_iEEESR_iEEENS5_IJNS5_IJSI_NSA_ILi4096EEEEEENS5_IJSB_lEEElEEEEEEEESK_NS5_IJlSB_lEEENS4_8TiledMMAINS4_8MMA_AtomIJNS4_4SM904GMMA6SPARSE32GMMA_64x256x64_F32E4M3E4M3_SS_TNILNS13_7ScaleInE1ELS16_1ELNS13_9SparseSelE0EEEEEENSL_INS5_IJSC_SB_SB_EEENS5_IJSB_NSA_ILi0EEES1B_EEEEENS5_IJNS4_10UnderscoreES1E_S1E_EEEEENS4_23SM90_TMA_LOAD_MULTICASTENS4_14ComposedLayoutINS4_7SwizzleILi1ELi4ELi3EEENS4_25smem_sparse_ptr_flag_bitsILi2ELi8EEENSL_INS5_IJNS5_IJSB_NSA_ILi8EEEEEENS5_IJSC_NSA_ILi32EEEEEEEEENS5_IJNS5_IJS1B_SI_EEESO_EEEEEEEvNS4_8identityENS4_13SM90_TMA_LOADENS1I_INS1J_ILi2ELi4ELi3EEENS4_18smem_ptr_flag_bitsILi8EEENSL_INS5_IJS1N_SI_EEENS5_IJSI_SB_EEEEEEEvS1W_EENS_8epilogue10collective6detail29Sm90TmaWarpSpecializedAdapterINS27_15DefaultEpilogueIfNS5_IJSB_llEEES2B_NS26_6thread17LinearCombinationIfLi1EffLNS2C_9ScaleType4KindE0ELNS_15FloatRoundStyleE2EfEENS1_15EpilogueDefaultEEEEEvvEEEEvNT_6ParamsE --------------------------
	.section	.nv.shared._ZN7cutlass13device_kernelINS_4gemm6kernel13GemmUniversalIN4cute5tupleIJiiiiEEENS1_10collective13CollectiveMmaINS1_43MainloopSm90TmaGmmaWarpSpecializedSparseFP8ILi10ENS5_IJNS4_1CILi1EEENSA_ILi2EEESB_EEENS1_35KernelTmaWarpSpecializedCooperativeEEENS5_IJNSA_ILi128EEENSA_ILi256EEENSA_ILi64EEEEEENS_12float_e4m3_tENS5_IJNS4_6LayoutINS5_IJiNS5_IJSC_iEEEiEEENS5_IJlNS5_IJSB_SC_EEElEEEEENSL_INS5_IJNS5_IJSI_iEEESR_iEEENS5_IJNS5_IJSI_NSA_ILi4096EEEEEENS5_IJSB_lEEElEEEEEEEESK_NS5_IJlSB_lEEENS4_8TiledMMAINS4_8MMA_AtomIJNS4_4SM904GMMA6SPARSE32GMMA_64x256x64_F32E4M3E4M3_SS_TNILNS13_7ScaleInE1ELS16_1ELNS13_9SparseSelE0EEEEEENSL_INS5_IJSC_SB_SB_EEENS5_IJSB_NSA_ILi0EEES1B_EEEEENS5_IJNS4_10UnderscoreES1E_S1E_EEEEENS4_23SM90_TMA_LOAD_MULTICASTENS4_14ComposedLayoutINS4_7SwizzleILi1ELi4ELi3EEENS4_25smem_sparse_ptr_flag_bitsILi2ELi8EEENSL_INS5_IJNS5_IJSB_NSA_ILi8EEEEEENS5_IJSC_NSA_ILi32EEEEEEEEENS5_IJNS5_IJS1B_SI_EEESO_EEEEEEEvNS4_8identityENS4_13SM90_TMA_LOADENS1I_INS1J_ILi2ELi4ELi3EEENS4_18smem_ptr_flag_bitsILi8EEENSL_INS5_IJS1N_SI_EEENS5_IJSI_SB_EEEEEEEvS1W_EENS_8epilogue10collective6detail29Sm90TmaWarpSpecializedAdapterINS27_15DefaultEpilogueIfNS5_IJSB_llEEES2B_NS26_6thread17LinearCombinationIfLi1EffLNS2C_9ScaleType4KindE0ELNS_15FloatRoundStyleE2EfEENS1_15EpilogueDefaultEEEEEvvEEEEvNT_6ParamsE,"aw",@nobits
	.sectionflags	@""
	.align	16
	.zero		1024


//--------------------- .nv.shared.reserved.0     --------------------------
	.section	.nv.shared.reserved.0,"aw",@nobits
	.weak		__nv_reservedSMEM_offset_0_alias
	.size		__nv_reservedSMEM_offset_0_alias, 0, 0
	.other		__nv_reservedSMEM_offset_0_alias,@"STO_CUDA_RESERVED_SHARED STV_DEFAULT"
__nv_reservedSMEM_offset_0_alias:
	.zero		0


//--------------------- .nv.global                --------------------------
	.section	.nv.global,"aw",@nobits
.nv.global:
	.type		_ZN39_INTERNAL_40bcd3fd_4_k_cu_bce70bf3_27774cute1_E,@object
	.size		_ZN39_INTERNAL_40bcd3fd_4_k_cu_bce70bf3_27774cute1_E,(_ZN39_INTERNAL_40bcd3fd_4_k_cu_bce70bf3_27774cuda3std3__45__cpo6cbeginE - _ZN39_INTERNAL_40bcd3fd_4_k_cu_bce70bf3_27774cute1_E)
_ZN39_INTERNAL_40bcd3fd_4_k_cu_bce70bf3_27774cute1_E:
	.zero		1
	.type		_ZN39_INTERNAL_40bcd3fd_4_k_cu_bce70bf3_27774cuda3std3__45__cpo6cbeginE,@object
	.size		_ZN39_INTERNAL_40bcd3fd_4_k_cu_bce70bf3_27774cuda3std3__45__cpo6cbeginE,(_ZN39_INTERNAL_40bcd3fd_4_k_cu_bce70bf3_27774cuda3std3__48in_placeE - _ZN39_INTERNAL_40bcd3fd_4_k_cu_bce70bf3_27774cuda3std3__45__cpo6cbeginE)
_ZN39_INTERNAL_40bcd3fd_4_k_cu_bce70bf3_27774cuda3std3__45__cpo6cbeginE:
	.zero		1
	.type		_ZN39_INTERNAL_40bcd3fd_4_k_cu_bce70bf3_27774cuda3std3__48in_placeE,@object
	.size		_ZN39_INTERNAL_40bcd3fd_4_k_cu_bce70bf3_27774cuda3std3__48in_placeE,(_ZN39_INTERNAL_40bcd3fd_4_k_cu_bce70bf3_27774cuda3std6ranges3__45__cpo9iter_moveE - _ZN39_INTERNAL_40bcd3fd_4_k_cu_bce70bf3_27774cuda3std3__48in_placeE)
_ZN39_INTERNAL_40bcd3fd_4_k_cu_bce70bf3_27774cuda3std3__48in_placeE:
	.zero		1
	.type		_ZN39_INTERNAL_40bcd3fd_4_k_cu_bce70bf3_27774cuda3std6ranges3__45__cpo9iter_moveE,@object
	.size		_ZN39_INTERNAL_40bcd3fd_4_k_cu_bce70bf3_27774cuda3std6ranges3__45__cpo9iter_moveE,(_ZN39_INTERNAL_40bcd3fd_4_k_cu_bce70bf3_27774cuda3std3__45__cpo5beginE - _ZN39_INTERNAL_40bcd3fd_4_k_cu_bce70bf3_27774cuda3std6ranges3__45__cpo9iter_moveE)
_ZN39_INTERNAL_40bcd3fd_4_k_cu_bce70bf3_27774cuda3std6ranges3__45__cpo9iter_moveE:
	.zero		1
	.type		_ZN39_INTERNAL_40bcd3fd_4_k_cu_bce70bf3_27774cuda3std3__45__cpo5beginE,@object
	.size		_ZN39_INTERNAL_40bcd3fd_4_k_cu_bce70bf3_27774cuda3std3__45__cpo5beginE,(_ZN39_INTERNAL_40bcd3fd_4_k_cu_bce70bf3_27774cuda3std3__441_GLOBAL__N__40bcd3fd_4_k_cu_bce70bf3_27776ignoreE - _ZN39_INTERNAL_40bcd3fd_4_k_cu_bce70bf3_27774cuda3std3__45__cpo5beginE)
_ZN39_INTERNAL_40bcd3fd_4_k_cu_bce70bf3_27774cuda3std3__45__cpo5beginE:
	.zero		1
	.type		_ZN39_INTERNAL_40bcd3fd_4_k_cu_bce70bf3_27774cuda3std3__441_GLOBAL__N__40bcd3fd_4_k_cu_bce70bf3_27776ignoreE,@object
	.size		_ZN39_INTERNAL_40bcd3fd_4_k_cu_bce70bf3_27774cuda3std3__441_GLOBAL__N__40bcd3fd_4_k_cu_bce70bf3_27776ignoreE,(_ZN39_INTERNAL_40bcd3fd_4_k_cu_bce70bf3_27774cute7productE - _ZN39_INTERNAL_40bcd3fd_4_k_cu_bce70bf3_27774cuda3std3__441_GLOBAL__N__40bcd3fd_4_k_cu_bce70bf3_27776ignoreE)
_ZN39_INTERNAL_40bcd3fd_4_k_cu_bce70bf3_27774cuda3std3__441_GLOBAL__N__40bcd3fd_4_k_cu_bce70bf3_27776ignoreE:
	.zero		1
	.type		_ZN39_INTERNAL_40bcd3fd_4_k_cu_bce70bf3_27774cute7productE,@object
	.size		_ZN39_INTERNAL_40bcd3fd_4_k_cu_bce70bf3_27774cute7productE,(_ZN39_INTERNAL_40bcd3fd_4_k_cu_bce70bf3_27774cuda3std3__45__cpo3endE - _ZN39_INTERNAL_40bcd3fd_4_k_cu_bce70bf3_27774cute7productE)
_ZN39_INTERNAL_40bcd3fd_4_k_cu_bce70bf3_27774cute7productE:
	.zero		1
	.type		_ZN39_INTERNAL_40bcd3fd_4_k_cu_bce70bf3_27774cuda3std3__45__cpo3endE,@object
	.size		_ZN39_INTERNAL_40bcd3fd_4_k_cu_bce70bf3_27774cuda3std3__45__cpo3endE,(_ZN39_INTERNAL_40bcd3fd_4_k_cu_bce70bf3_27774cuda3std3__419piecewise_constructE - _ZN39_INTERNAL_40bcd3fd_4_k_cu_bce70bf3_27774cuda3std3__45__cpo3endE)
_ZN39_INTERNAL_40bcd3fd_4_k_cu_bce70bf3_27774cuda3std3__45__cpo3endE:
	.zero		1
	.type		_ZN39_INTERNAL_40bcd3fd_4_k_cu_bce70bf3_27774cuda3std3__419piecewise_constructE,@object
	.size		_ZN39_INTERNAL_40bcd3fd_4_k_cu_bce70bf3_27774cuda3std3__419piecewise_constructE,(_ZN39_INTERNAL_40bcd3fd_4_k_cu_bce70bf3_27774cuda3std3__45__cpo4cendE - _ZN39_INTERNAL_40bcd3fd_4_k_cu_bce70bf3_27774cuda3std3__419piecewise_constructE)
_ZN39_INTERNAL_40bcd3fd_4_k_cu_bce70bf3_27774cuda3std3__419piecewise_constructE:
	.zero		1
	.type		_ZN39_INTERNAL_40bcd3fd_4_k_cu_bce70bf3_27774cuda3std3__45__cpo4cendE,@object
	.size		_ZN39_INTERNAL_40bcd3fd_4_k_cu_bce70bf3_27774cuda3std3__45__cpo4cendE,(_ZN39_INTERNAL_40bcd3fd_4_k_cu_bce70bf3_27774cuda3std6ranges3__45__cpo4swapE - _ZN39_INTERNAL_40bcd3fd_4_k_cu_bce70bf3_27774cuda3std3__45__cpo4cendE)
_ZN39_INTERNAL_40bcd3fd_4_k_cu_bce70bf3_27774cuda3std3__45__cpo4cendE:
	.zero		1
	.type		_ZN39_INTERNAL_40bcd3fd_4_k_cu_bce70bf3_27774cuda3std6ranges3__45__cpo4swapE,@object
	.size		_ZN39_INTERNAL_40bcd3fd_4_k_cu_bce70bf3_27774cuda3std6ranges3__45__cpo4swapE,(.L_7 - _ZN39_INTERNAL_40bcd3fd_4_k_cu_bce70bf3_27774cuda3std6ranges3__45__cpo4swapE)
_ZN39_INTERNAL_40bcd3fd_4_k_cu_bce70bf3_27774cuda3std6ranges3__45__cpo4swapE:
	.zero		1
.L_7:


//--------------------- .nv.constant0._ZN7cutlass13device_kernelINS_4gemm6kernel13GemmUniversalIN4cute5tupleIJiiiiEEENS1_10collective13CollectiveMmaINS1_43MainloopSm90TmaGmmaWarpSpecializedSparseFP8ILi10ENS5_IJNS4_1CILi1EEENSA_ILi2EEESB_EEENS1_35KernelTmaWarpSpecializedCooperativeEEENS5_IJNSA_ILi128EEENSA_ILi256EEENSA_ILi64EEEEEENS_12float_e4m3_tENS5_IJNS4_6LayoutINS5_IJiNS5_IJSC_iEEEiEEENS5_IJlNS5_IJSB_SC_EEElEEEEENSL_INS5_IJNS5_IJSI_iEEESR_iEEENS5_IJNS5_IJSI_NSA_ILi4096EEEEEENS5_IJSB_lEEElEEEEEEEESK_NS5_IJlSB_lEEENS4_8TiledMMAINS4_8MMA_AtomIJNS4_4SM904GMMA6SPARSE32GMMA_64x256x64_F32E4M3E4M3_SS_TNILNS13_7ScaleInE1ELS16_1ELNS13_9SparseSelE0EEEEEENSL_INS5_IJSC_SB_SB_EEENS5_IJSB_NSA_ILi0EEES1B_EEEEENS5_IJNS4_10UnderscoreES1E_S1E_EEEEENS4_23SM90_TMA_LOAD_MULTICASTENS4_14ComposedLayoutINS4_7SwizzleILi1ELi4ELi3EEENS4_25smem_sparse_ptr_flag_bitsILi2ELi8EEENSL_INS5_IJNS5_IJSB_NSA_ILi8EEEEEENS5_IJSC_NSA_ILi32EEEEEEEEENS5_IJNS5_IJS1B_SI_EEESO_EEEEEEEvNS4_8identityENS4_13SM90_TMA_LOADENS1I_INS1J_ILi2ELi4ELi3EEENS4_18smem_ptr_flag_bitsILi8EEENSL_INS5_IJS1N_SI_EEENS5_IJSI_SB_EEEEEEEvS1W_EENS_8epilogue10collective6detail29Sm90TmaWarpSpecializedAdapterINS27_15DefaultEpilogueIfNS5_IJSB_llEEES2B_NS26_6thread17LinearCombinationIfLi1EffLNS2C_9ScaleType4KindE0ELNS_15FloatRoundStyleE2EfEENS1_15EpilogueDefaultEEEEEvvEEEEvNT_6ParamsE --------------------------
	.section	.nv.constant0._ZN7cutlass13device_kernelINS_4gemm6kernel13GemmUniversalIN4cute5tupleIJiiiiEEENS1_10collective13CollectiveMmaINS1_43MainloopSm90TmaGmmaWarpSpecializedSparseFP8ILi10ENS5_IJNS4_1CILi1EEENSA_ILi2EEESB_EEENS1_35KernelTmaWarpSpecializedCooperativeEEENS5_IJNSA_ILi128EEENSA_ILi256EEENSA_ILi64EEEEEENS_12float_e4m3_tENS5_IJNS4_6LayoutINS5_IJiNS5_IJSC_iEEEiEEENS5_IJlNS5_IJSB_SC_EEElEEEEENSL_INS5_IJNS5_IJSI_iEEESR_iEEENS5_IJNS5_IJSI_NSA_ILi4096EEEEEENS5_IJSB_lEEElEEEEEEEESK_NS5_IJlSB_lEEENS4_8TiledMMAINS4_8MMA_AtomIJNS4_4SM904GMMA6SPARSE32GMMA_64x256x64_F32E4M3E4M3_SS_TNILNS13_7ScaleInE1ELS16_1ELNS13_9SparseSelE0EEEEEENSL_INS5_IJSC_SB_SB_EEENS5_IJSB_NSA_ILi0EEES1B_EEEEENS5_IJNS4_10UnderscoreES1E_S1E_EEEEENS4_23SM90_TMA_LOAD_MULTICASTENS4_14ComposedLayoutINS4_7SwizzleILi1ELi4ELi3EEENS4_25smem_sparse_ptr_flag_bitsILi2ELi8EEENSL_INS5_IJNS5_IJSB_NSA_ILi8EEEEEENS5_IJSC_NSA_ILi32EEEEEEEEENS5_IJNS5_IJS1B_SI_EEESO_EEEEEEEvNS4_8identityENS4_13SM90_TMA_LOADENS1I_INS1J_ILi2ELi4ELi3EEENS4_18smem_ptr_flag_bitsILi8EEENSL_INS5_IJS1N_SI_EEENS5_IJSI_SB_EEEEEEEvS1W_EENS_8epilogue10collective6detail29Sm90TmaWarpSpecializedAdapterINS27_15DefaultEpilogueIfNS5_IJSB_llEEES2B_NS26_6thread17LinearCombinationIfLi1EffLNS2C_9ScaleType4KindE0ELNS_15FloatRoundStyleE2EfEENS1_15EpilogueDefaultEEEEEvvEEEEvNT_6ParamsE,"a",@progbits
	.sectionflags	@""
	.align	4
.nv.constant0._ZN7cutlass13device_kernelINS_4gemm6kernel13GemmUniversalIN4cute5tupleIJiiiiEEENS1_10collective13CollectiveMmaINS1_43MainloopSm90TmaGmmaWarpSpecializedSparseFP8ILi10ENS5_IJNS4_1CILi1EEENSA_ILi2EEESB_EEENS1_35KernelTmaWarpSpecializedCooperativeEEENS5_IJNSA_ILi128EEENSA_ILi256EEENSA_ILi64EEEEEENS_12float_e4m3_tENS5_IJNS4_6LayoutINS5_IJiNS5_IJSC_iEEEiEEENS5_IJlNS5_IJSB_SC_EEElEEEEENSL_INS5_IJNS5_IJSI_iEEESR_iEEENS5_IJNS5_IJSI_NSA_ILi4096EEEEEENS5_IJSB_lEEElEEEEEEEESK_NS5_IJlSB_lEEENS4_8TiledMMAINS4_8MMA_AtomIJNS4_4SM904GMMA6SPARSE32GMMA_64x256x64_F32E4M3E4M3_SS_TNILNS13_7ScaleInE1ELS16_1ELNS13_9SparseSelE0EEEEEENSL_INS5_IJSC_SB_SB_EEENS5_IJSB_NSA_ILi0EEES1B_EEEEENS5_IJNS4_10UnderscoreES1E_S1E_EEEEENS4_23SM90_TMA_LOAD_MULTICASTENS4_14ComposedLayoutINS4_7SwizzleILi1ELi4ELi3EEENS4_25smem_sparse_ptr_flag_bitsILi2ELi8EEENSL_INS5_IJNS5_IJSB_NSA_ILi8EEEEEENS5_IJSC_NSA_ILi32EEEEEEEEENS5_IJNS5_IJS1B_SI_EEESO_EEEEEEEvNS4_8identityENS4_13SM90_TMA_LOADENS1I_INS1J_ILi2ELi4ELi3EEENS4_18smem_ptr_flag_bitsILi8EEENSL_INS5_IJS1N_SI_EEENS5_IJSI_SB_EEEEEEEvS1W_EENS_8epilogue10collective6detail29Sm90TmaWarpSpecializedAdapterINS27_15DefaultEpilogueIfNS5_IJSB_llEEES2B_NS26_6thread17LinearCombinationIfLi1EffLNS2C_9ScaleType4KindE0ELNS_15FloatRoundStyleE2EfEENS1_15EpilogueDefaultEEEEEvvEEEEvNT_6ParamsE:
	.zero		1920


//--------------------- SYMBOLS --------------------------

	.type		.nv.reservedSmem.offset0,@object
	.size		.nv.reservedSmem.offset0,0x4
